//
// Generated by NVIDIA NVVM Compiler
//
// Compiler Build ID: CL-36424714
// Cuda compilation tools, release 13.0, V13.0.88
// Based on NVVM 20.0.0
//

.version 9.0
.target sm_100
.address_size 64

	// .globl	hsl_adjust

.visible .entry hsl_adjust(
	.param .u64 .ptr .align 1 hsl_adjust_param_0,
	.param .u64 .ptr .align 1 hsl_adjust_param_1,
	.param .u32 hsl_adjust_param_2,
	.param .u32 hsl_adjust_param_3,
	.param .f32 hsl_adjust_param_4,
	.param .f32 hsl_adjust_param_5,
	.param .f32 hsl_adjust_param_6
)
{
	.reg .pred 	%p<51>;
	.reg .b16 	%rs<10>;
	.reg .b32 	%r<47>;
	.reg .b32 	%f<192>;
	.reg .b64 	%rd<9>;

	ld.param.u64 	%rd1, [hsl_adjust_param_0];
	ld.param.u64 	%rd2, [hsl_adjust_param_1];
	ld.param.u32 	%r20, [hsl_adjust_param_2];
	ld.param.u32 	%r21, [hsl_adjust_param_3];
	ld.param.f32 	%f65, [hsl_adjust_param_4];
	ld.param.f32 	%f66, [hsl_adjust_param_5];
	ld.param.f32 	%f67, [hsl_adjust_param_6];
	mov.u32 	%r23, %ctaid.x;
	mov.u32 	%r24, %ntid.x;
	mov.u32 	%r25, %tid.x;
	mad.lo.s32 	%r1, %r23, %r24, %r25;
	mov.u32 	%r26, %ctaid.y;
	mov.u32 	%r27, %ntid.y;
	mov.u32 	%r28, %tid.y;
	mad.lo.s32 	%r29, %r26, %r27, %r28;
	setp.ge.s32 	%p1, %r1, %r20;
	setp.ge.s32 	%p2, %r29, %r21;
	or.pred  	%p3, %p1, %p2;
	@%p3 bra 	$L__BB0_49;
	cvta.to.global.u64 	%rd3, %rd1;
	mad.lo.s32 	%r30, %r20, %r29, %r1;
	shl.b32 	%r3, %r30, 2;
	cvt.s64.s32 	%rd4, %r3;
	add.s64 	%rd5, %rd3, %rd4;
	ld.global.nc.u8 	%rs2, [%rd5];
	cvt.u16.u8 	%rs3, %rs2;
	cvt.rn.f32.u16 	%f69, %rs3;
	div.rn.f32 	%f1, %f69, 0f437F0000;
	ld.global.nc.u8 	%rs4, [%rd5+1];
	cvt.u16.u8 	%rs5, %rs4;
	cvt.rn.f32.u16 	%f70, %rs5;
	div.rn.f32 	%f2, %f70, 0f437F0000;
	ld.global.nc.u8 	%rs6, [%rd5+2];
	cvt.u16.u8 	%rs7, %rs6;
	cvt.rn.f32.u16 	%f71, %rs7;
	div.rn.f32 	%f3, %f71, 0f437F0000;
	ld.global.nc.u8 	%rs8, [%rd5+3];
	cvt.u16.u8 	%rs1, %rs8;
	max.f32 	%f72, %f2, %f3;
	max.f32 	%f4, %f1, %f72;
	min.f32 	%f73, %f2, %f3;
	min.f32 	%f5, %f1, %f73;
	sub.f32 	%f6, %f4, %f5;
	add.f32 	%f7, %f4, %f5;
	mul.f32 	%f8, %f7, 0f3F000000;
	setp.lt.f32 	%p4, %f6, 0f358637BD;
	mov.f32 	%f181, 0f00000000;
	mov.f32 	%f182, %f181;
	@%p4 bra 	$L__BB0_18;
	setp.lt.f32 	%p5, %f8, 0f3F000000;
	mov.f32 	%f74, 0f40000000;
	sub.f32 	%f75, %f74, %f4;
	sub.f32 	%f76, %f75, %f5;
	selp.f32 	%f77, %f7, %f76, %p5;
	div.rn.f32 	%f182, %f6, %f77;
	setp.neu.f32 	%p6, %f4, %f1;
	@%p6 bra 	$L__BB0_15;
	sub.f32 	%f84, %f2, %f3;
	div.rn.f32 	%f85, %f84, %f6;
	add.f32 	%f10, %f85, 0f40C00000;
	abs.f32 	%f180, %f10;
	setp.lt.f32 	%p8, %f180, 0f40C00000;
	@%p8 bra 	$L__BB0_14;
	setp.gtu.f32 	%p9, %f180, 0f4C400000;
	@%p9 bra 	$L__BB0_11;
	mov.f32 	%f86, 0f40C00000;
	div.approx.f32 	%f87, %f180, %f86;
	cvt.rzi.f32.f32 	%f178, %f87;
	fma.rn.f32 	%f13, %f178, 0fC0C00000, %f180;
	mov.b32 	%r4, %f13;
	setp.lt.u32 	%p10, %r4, 1086324736;
	@%p10 bra 	$L__BB0_10;
	setp.lt.u32 	%p11, %r4, -2147483647;
	@%p11 bra 	$L__BB0_8;
	add.f32 	%f91, %f178, 0fBF800000;
	setp.lt.f32 	%p14, %f13, 0fC0C00000;
	add.f32 	%f92, %f91, 0fBF800000;
	selp.f32 	%f178, %f92, %f91, %p14;
	bra.uni 	$L__BB0_10;
$L__BB0_8:
	add.f32 	%f178, %f178, 0f3F800000;
	setp.ltu.f32 	%p12, %f13, 0f41400000;
	@%p12 bra 	$L__BB0_10;
	add.f32 	%f88, %f178, 0f3F800000;
	fma.rn.f32 	%f89, 0f40C00000, 0fC0400000, %f13;
	setp.ge.f32 	%p13, %f89, 0f00000000;
	add.f32 	%f90, %f88, 0f3F800000;
	selp.f32 	%f178, %f90, %f88, %p13;
$L__BB0_10:
	fma.rn.f32 	%f180, %f178, 0fC0C00000, %f180;
	bra.uni 	$L__BB0_14;
$L__BB0_11:
	mov.b32 	%r5, %f180;
	and.b32  	%r31, %r5, 8388607;
	or.b32  	%r43, %r31, 1065353216;
	mov.b32 	%f179, %r43;
	and.b32  	%r32, %r5, -8388608;
	add.s32 	%r44, %r32, -1082130432;
	setp.eq.s32 	%p15, %r44, 0;
	@%p15 bra 	$L__BB0_13;
$L__BB0_12:
	min.u32 	%r33, %r44, 192937984;
	add.s32 	%r34, %r43, %r33;
	mov.b32 	%f93, %r34;
	mul.f32 	%f94, %f93, 0f3F2AAAAB;
	fma.rn.f32 	%f95, %f94, 0fBFC00000, %f93;
	fma.rn.f32 	%f96, %f95, 0f3F2AAAAB, %f94;
	fma.rn.f32 	%f97, %f96, 0fBFC00000, %f93;
	mov.f32 	%f98, 0f3F2AAAAB;
	fma.rz.f32 	%f99, %f97, %f98, %f96;
	cvt.rzi.f32.f32 	%f100, %f99;
	fma.rn.f32 	%f179, %f100, 0fBFC00000, %f93;
	sub.s32 	%r44, %r44, %r33;
	mov.b32 	%r43, %f179;
	setp.ne.s32 	%p16, %r44, 0;
	setp.ne.s32 	%p17, %r43, 0;
	and.pred  	%p18, %p16, %p17;
	@%p18 bra 	$L__BB0_12;
$L__BB0_13:
	setp.gt.u32 	%p19, %r5, 2139095039;
	selp.f32 	%f102, 0f7FFFFFFF, 0f4C000000, %p19;
	mul.f32 	%f103, %f179, 0f34000000;
	mul.f32 	%f180, %f102, %f103;
$L__BB0_14:
	abs.f32 	%f104, %f180;
	setp.nan.f32 	%p20, %f104, %f104;
	copysign.f32 	%f105, %f10, %f180;
	selp.f32 	%f106, %f180, %f105, %p20;
	mul.f32 	%f181, %f106, 0f42700000;
	bra.uni 	$L__BB0_18;
$L__BB0_15:
	setp.neu.f32 	%p7, %f4, %f2;
	@%p7 bra 	$L__BB0_17;
	sub.f32 	%f81, %f3, %f1;
	div.rn.f32 	%f82, %f81, %f6;
	add.f32 	%f83, %f82, 0f40000000;
	mul.f32 	%f181, %f83, 0f42700000;
	bra.uni 	$L__BB0_18;
$L__BB0_17:
	sub.f32 	%f78, %f1, %f2;
	div.rn.f32 	%f79, %f78, %f6;
	add.f32 	%f80, %f79, 0f40800000;
	mul.f32 	%f181, %f80, 0f42700000;
$L__BB0_18:
	add.f32 	%f107, %f65, %f181;
	add.f32 	%f29, %f107, 0f43B40000;
	abs.f32 	%f185, %f29;
	setp.lt.f32 	%p21, %f185, 0f43B40000;
	@%p21 bra 	$L__BB0_29;
	setp.gtu.f32 	%p22, %f185, 0f4F340000;
	@%p22 bra 	$L__BB0_26;
	mov.f32 	%f108, 0f43B40000;
	div.approx.f32 	%f109, %f185, %f108;
	cvt.rzi.f32.f32 	%f183, %f109;
	fma.rn.f32 	%f32, %f183, 0fC3B40000, %f185;
	mov.b32 	%r12, %f32;
	setp.lt.u32 	%p23, %r12, 1135869952;
	@%p23 bra 	$L__BB0_25;
	setp.lt.u32 	%p24, %r12, -2147483647;
	@%p24 bra 	$L__BB0_23;
	add.f32 	%f113, %f183, 0fBF800000;
	setp.lt.f32 	%p27, %f32, 0fC3B40000;
	add.f32 	%f114, %f113, 0fBF800000;
	selp.f32 	%f183, %f114, %f113, %p27;
	bra.uni 	$L__BB0_25;
$L__BB0_23:
	add.f32 	%f183, %f183, 0f3F800000;
	setp.ltu.f32 	%p25, %f32, 0f44340000;
	@%p25 bra 	$L__BB0_25;
	add.f32 	%f110, %f183, 0f3F800000;
	fma.rn.f32 	%f111, 0f43B40000, 0fC0400000, %f32;
	setp.ge.f32 	%p26, %f111, 0f00000000;
	add.f32 	%f112, %f110, 0f3F800000;
	selp.f32 	%f183, %f112, %f110, %p26;
$L__BB0_25:
	fma.rn.f32 	%f185, %f183, 0fC3B40000, %f185;
	bra.uni 	$L__BB0_29;
$L__BB0_26:
	mov.b32 	%r13, %f185;
	and.b32  	%r35, %r13, 8388607;
	or.b32  	%r45, %r35, 1065353216;
	mov.b32 	%f184, %r45;
	and.b32  	%r36, %r13, -8388608;
	add.s32 	%r46, %r36, -1132462080;
	setp.eq.s32 	%p28, %r46, 0;
	@%p28 bra 	$L__BB0_28;
$L__BB0_27:
	min.u32 	%r37, %r46, 192937984;
	add.s32 	%r38, %r45, %r37;
	mov.b32 	%f115, %r38;
	mul.f32 	%f116, %f115, 0f3F360B61;
	fma.rn.f32 	%f117, %f116, 0fBFB40000, %f115;
	fma.rn.f32 	%f118, %f117, 0f3F360B61, %f116;
	fma.rn.f32 	%f119, %f118, 0fBFB40000, %f115;
	mov.f32 	%f120, 0f3F360B61;
	fma.rz.f32 	%f121, %f119, %f120, %f118;
	cvt.rzi.f32.f32 	%f122, %f121;
	fma.rn.f32 	%f184, %f122, 0fBFB40000, %f115;
	sub.s32 	%r46, %r46, %r37;
	mov.b32 	%r45, %f184;
	setp.ne.s32 	%p29, %r46, 0;
	setp.ne.s32 	%p30, %r45, 0;
	and.pred  	%p31, %p29, %p30;
	@%p31 bra 	$L__BB0_27;
$L__BB0_28:
	setp.gt.u32 	%p32, %r13, 2139095039;
	selp.f32 	%f124, 0f7FFFFFFF, 0f4F000000, %p32;
	mul.f32 	%f125, %f184, 0f34000000;
	mul.f32 	%f185, %f124, %f125;
$L__BB0_29:
	abs.f32 	%f126, %f185;
	setp.nan.f32 	%p33, %f126, %f126;
	copysign.f32 	%f127, %f29, %f185;
	selp.f32 	%f43, %f185, %f127, %p33;
	add.f32 	%f128, %f66, %f182;
	max.f32 	%f129, %f128, 0f00000000;
	min.f32 	%f44, %f129, 0f3F800000;
	add.f32 	%f130, %f67, %f8;
	max.f32 	%f131, %f130, 0f00000000;
	min.f32 	%f189, %f131, 0f3F800000;
	setp.lt.f32 	%p34, %f44, 0f358637BD;
	mov.f32 	%f190, %f189;
	mov.f32 	%f191, %f189;
	@%p34 bra 	$L__BB0_48;
	setp.geu.f32 	%p35, %f189, 0f3F000000;
	@%p35 bra 	$L__BB0_32;
	add.f32 	%f134, %f44, 0f3F800000;
	mul.f32 	%f186, %f189, %f134;
	bra.uni 	$L__BB0_33;
$L__BB0_32:
	add.f32 	%f132, %f189, %f44;
	mul.f32 	%f133, %f189, %f44;
	sub.f32 	%f186, %f132, %f133;
$L__BB0_33:
	add.f32 	%f135, %f189, %f189;
	sub.f32 	%f49, %f135, %f186;
	div.rn.f32 	%f50, %f43, 0f43B40000;
	add.f32 	%f136, %f50, 0f3EAAAAAB;
	setp.lt.f32 	%p36, %f136, 0f00000000;
	add.f32 	%f137, %f136, 0f3F800000;
	selp.f32 	%f138, %f137, %f136, %p36;
	setp.gt.f32 	%p37, %f138, 0f3F800000;
	add.f32 	%f139, %f138, 0fBF800000;
	selp.f32 	%f51, %f139, %f138, %p37;
	setp.geu.f32 	%p38, %f51, 0f3E2AAAAB;
	@%p38 bra 	$L__BB0_35;
	sub.f32 	%f144, %f186, %f49;
	mul.f32 	%f145, %f144, 0f40C00000;
	fma.rn.f32 	%f189, %f51, %f145, %f49;
	bra.uni 	$L__BB0_38;
$L__BB0_35:
	setp.lt.f32 	%p39, %f51, 0f3F000000;
	mov.f32 	%f189, %f186;
	@%p39 bra 	$L__BB0_38;
	setp.geu.f32 	%p40, %f51, 0f3F2AAAAB;
	mov.f32 	%f189, %f49;
	@%p40 bra 	$L__BB0_38;
	sub.f32 	%f140, %f186, %f49;
	mov.f32 	%f141, 0f3F2AAAAB;
	sub.f32 	%f142, %f141, %f51;
	mul.f32 	%f143, %f142, %f140;
	fma.rn.f32 	%f189, %f143, 0f40C00000, %f49;
$L__BB0_38:
	setp.lt.f32 	%p41, %f50, 0f00000000;
	add.f32 	%f146, %f50, 0f3F800000;
	selp.f32 	%f147, %f146, %f50, %p41;
	setp.gt.f32 	%p42, %f147, 0f3F800000;
	add.f32 	%f148, %f147, 0fBF800000;
	selp.f32 	%f55, %f148, %f147, %p42;
	setp.geu.f32 	%p43, %f55, 0f3E2AAAAB;
	@%p43 bra 	$L__BB0_40;
	sub.f32 	%f153, %f186, %f49;
	mul.f32 	%f154, %f153, 0f40C00000;
	fma.rn.f32 	%f190, %f55, %f154, %f49;
	bra.uni 	$L__BB0_43;
$L__BB0_40:
	setp.lt.f32 	%p44, %f55, 0f3F000000;
	mov.f32 	%f190, %f186;
	@%p44 bra 	$L__BB0_43;
	setp.geu.f32 	%p45, %f55, 0f3F2AAAAB;
	mov.f32 	%f190, %f49;
	@%p45 bra 	$L__BB0_43;
	sub.f32 	%f149, %f186, %f49;
	mov.f32 	%f150, 0f3F2AAAAB;
	sub.f32 	%f151, %f150, %f55;
	mul.f32 	%f152, %f151, %f149;
	fma.rn.f32 	%f190, %f152, 0f40C00000, %f49;
$L__BB0_43:
	add.f32 	%f155, %f50, 0fBEAAAAAB;
	setp.lt.f32 	%p46, %f155, 0f00000000;
	add.f32 	%f156, %f155, 0f3F800000;
	selp.f32 	%f157, %f156, %f155, %p46;
	setp.gt.f32 	%p47, %f157, 0f3F800000;
	add.f32 	%f158, %f157, 0fBF800000;
	selp.f32 	%f59, %f158, %f157, %p47;
	setp.geu.f32 	%p48, %f59, 0f3E2AAAAB;
	@%p48 bra 	$L__BB0_45;
	sub.f32 	%f163, %f186, %f49;
	mul.f32 	%f164, %f163, 0f40C00000;
	fma.rn.f32 	%f191, %f59, %f164, %f49;
	bra.uni 	$L__BB0_48;
$L__BB0_45:
	setp.lt.f32 	%p49, %f59, 0f3F000000;
	mov.f32 	%f191, %f186;
	@%p49 bra 	$L__BB0_48;
	setp.geu.f32 	%p50, %f59, 0f3F2AAAAB;
	mov.f32 	%f191, %f49;
	@%p50 bra 	$L__BB0_48;
	sub.f32 	%f159, %f186, %f49;
	mov.f32 	%f160, 0f3F2AAAAB;
	sub.f32 	%f161, %f160, %f59;
	mul.f32 	%f162, %f161, %f159;
	fma.rn.f32 	%f191, %f162, 0f40C00000, %f49;
$L__BB0_48:
	fma.rn.f32 	%f165, %f189, 0f437F0000, 0f3F000000;
	max.f32 	%f166, %f165, 0f00000000;
	min.f32 	%f167, %f166, 0f437F0000;
	cvt.rzi.u32.f32 	%r39, %f167;
	cvta.to.global.u64 	%rd7, %rd2;
	add.s64 	%rd8, %rd7, %rd4;
	st.global.u8 	[%rd8], %r39;
	fma.rn.f32 	%f168, %f190, 0f437F0000, 0f3F000000;
	max.f32 	%f169, %f168, 0f00000000;
	min.f32 	%f170, %f169, 0f437F0000;
	cvt.rzi.u32.f32 	%r40, %f170;
	st.global.u8 	[%rd8+1], %r40;
	fma.rn.f32 	%f171, %f191, 0f437F0000, 0f3F000000;
	max.f32 	%f172, %f171, 0f00000000;
	min.f32 	%f173, %f172, 0f437F0000;
	cvt.rzi.u32.f32 	%r41, %f173;
	st.global.u8 	[%rd8+2], %r41;
	and.b16  	%rs9, %rs1, 255;
	cvt.rn.f32.u16 	%f174, %rs9;
	add.f32 	%f175, %f174, 0f3F000000;
	max.f32 	%f176, %f175, 0f00000000;
	min.f32 	%f177, %f176, 0f437F0000;
	cvt.rzi.u32.f32 	%r42, %f177;
	st.global.u8 	[%rd8+3], %r42;
$L__BB0_49:
	ret;

}


// ===== COMPILED SASS (sm_100) =====

	.target	sm_100

	.elftype	@"ET_EXEC"


//--------------------- .note.nv.tkinfo           --------------------------
	.section	.note.nv.tkinfo,"",@"SHT_NOTE"
	.sectionflags	@"SHF_NOTE_NV_TKINFO"
	.tkinfo
        /*0018*/ 	.word	0x00000002
        /*0030*/ 	.string	""
        /*0030*/ 	.string	"ptxas"
        /*0030*/ 	.string	"Cuda compilation tools, release 13.0, V13.0.88"
        /*0030*/ 	.string	"Build cuda_13.0.r13.0/compiler.36424714_0"
        /*0030*/ 	.string	"-arch sm_100 -m 64 "



//--------------------- .note.nv.cuinfo           --------------------------
	.section	.note.nv.cuinfo,"",@"SHT_NOTE"
	.sectionflags	@"SHF_NOTE_NV_CUINFO"
        /*0018*/ 	.short	0x0002
        /*001a*/ 	.short	0x0064
        /*001c*/ 	.short	0x0082
	.zero		2


//--------------------- .nv.info                  --------------------------
	.section	.nv.info,"",@"SHT_CUDA_INFO"
	.align	4


	//----- nvinfo : EIATTR_REGCOUNT
	.align		4
        /*0000*/ 	.byte	0x04, 0x2f
        /*0002*/ 	.short	(.L_1 - .L_0)
	.align		4
.L_0:
        /*0004*/ 	.word	index@(hsl_adjust)
        /*0008*/ 	.word	0x00000018


	//----- nvinfo : EIATTR_FRAME_SIZE
	.align		4
.L_1:
        /*000c*/ 	.byte	0x04, 0x11
        /*000e*/ 	.short	(.L_3 - .L_2)
	.align		4
.L_2:
        /*0010*/ 	.word	index@($__internal_0_$__cuda_sm3x_div_rn_noftz_f32_slowpath)
        /*0014*/ 	.word	0x00000000


	//----- nvinfo : EIATTR_FRAME_SIZE
	.align		4
.L_3:
        /*0018*/ 	.byte	0x04, 0x11
        /*001a*/ 	.short	(.L_5 - .L_4)
	.align		4
.L_4:
        /*001c*/ 	.word	index@(hsl_adjust)
        /*0020*/ 	.word	0x00000000


	//----- nvinfo : EIATTR_MIN_STACK_SIZE
	.align		4
.L_5:
        /*0024*/ 	.byte	0x04, 0x12
        /*0026*/ 	.short	(.L_7 - .L_6)
	.align		4
.L_6:
        /*0028*/ 	.word	index@(hsl_adjust)
        /*002c*/ 	.word	0x00000000
.L_7:


//--------------------- .nv.compat                --------------------------
	.section	.nv.compat,"",@"SHT_CUDA_COMPAT_INFO"
	.align	4
        /*0000*/ 	.byte	0x02, 0x09, 0x00, 0x00, 0x02, 0x02, 0x01, 0x00, 0x02, 0x05, 0x05, 0x00, 0x03, 0x07, 0x01, 0x01
        /*0010*/ 	.byte	0x02, 0x03, 0x00, 0x00, 0x02, 0x06, 0x01, 0x00, 0x04, 0x0b, 0x08, 0x00, 0x01, 0x00, 0x00, 0x00
        /*0020*/ 	.byte	0x00, 0x00, 0x00, 0x00


//--------------------- .nv.info.hsl_adjust       --------------------------
	.section	.nv.info.hsl_adjust,"",@"SHT_CUDA_INFO"
	.sectionflags	@""
	.align	4


	//----- nvinfo : EIATTR_CUDA_API_VERSION
	.align		4
        /*0000*/ 	.byte	0x04, 0x37
        /*0002*/ 	.short	(.L_9 - .L_8)
.L_8:
        /*0004*/ 	.word	0x00000082


	//----- nvinfo : EIATTR_KPARAM_INFO
	.align		4
.L_9:
        /*0008*/ 	.byte	0x04, 0x17
        /*000a*/ 	.short	(.L_11 - .L_10)
.L_10:
        /*000c*/ 	.word	0x00000000
        /*0010*/ 	.short	0x0006
        /*0012*/ 	.short	0x0020
        /*0014*/ 	.byte	0x00, 0xf0, 0x11, 0x00


	//----- nvinfo : EIATTR_KPARAM_INFO
	.align		4
.L_11:
        /*0018*/ 	.byte	0x04, 0x17
        /*001a*/ 	.short	(.L_13 - .L_12)
.L_12:
        /*001c*/ 	.word	0x00000000
        /*0020*/ 	.short	0x0005
        /*0022*/ 	.short	0x001c
        /*0024*/ 	.byte	0x00, 0xf0, 0x11, 0x00


	//----- nvinfo : EIATTR_KPARAM_INFO
	.align		4
.L_13:
        /*0028*/ 	.byte	0x04, 0x17
        /*002a*/ 	.short	(.L_15 - .L_14)
.L_14:
        /*002c*/ 	.word	0x00000000
        /*0030*/ 	.short	0x0004
        /*0032*/ 	.short	0x0018
        /*0034*/ 	.byte	0x00, 0xf0, 0x11, 0x00


	//----- nvinfo : EIATTR_KPARAM_INFO
	.align		4
.L_15:
        /*0038*/ 	.byte	0x04, 0x17
        /*003a*/ 	.short	(.L_17 - .L_16)
.L_16:
        /*003c*/ 	.word	0x00000000
        /*0040*/ 	.short	0x0003
        /*0042*/ 	.short	0x0014
        /*0044*/ 	.byte	0x00, 0xf0, 0x11, 0x00


	//----- nvinfo : EIATTR_KPARAM_INFO
	.align		4
.L_17:
        /*0048*/ 	.byte	0x04, 0x17
        /*004a*/ 	.short	(.L_19 - .L_18)
.L_18:
        /*004c*/ 	.word	0x00000000
        /*0050*/ 	.short	0x0002
        /*0052*/ 	.short	0x0010
        /*0054*/ 	.byte	0x00, 0xf0, 0x11, 0x00


	//----- nvinfo : EIATTR_KPARAM_INFO
	.align		4
.L_19:
        /*0058*/ 	.byte	0x04, 0x17
        /*005a*/ 	.short	(.L_21 - .L_20)
.L_20:
        /*005c*/ 	.word	0x00000000
        /*0060*/ 	.short	0x0001
        /*0062*/ 	.short	0x0008
        /*0064*/ 	.byte	0x00, 0xf5, 0x21, 0x00


	//----- nvinfo : EIATTR_KPARAM_INFO
	.align		4
.L_21:
        /*0068*/ 	.byte	0x04, 0x17
        /*006a*/ 	.short	(.L_23 - .L_22)
.L_22:
        /*006c*/ 	.word	0x00000000
        /*0070*/ 	.short	0x0000
        /*0072*/ 	.short	0x0000
        /*0074*/ 	.byte	0x00, 0xf5, 0x21, 0x00


	//----- nvinfo : EIATTR_SPARSE_MMA_MASK
	.align		4
.L_23:
        /*0078*/ 	.byte	0x03, 0x50
        /*007a*/ 	.short	0x0000


	//----- nvinfo : EIATTR_MAXREG_COUNT
	.align		4
        /*007c*/ 	.byte	0x03, 0x1b
        /*007e*/ 	.short	0x00ff


	//----- nvinfo : EIATTR_MERCURY_ISA_VERSION
	.align		4
        /*0080*/ 	.byte	0x03, 0x5f
        /*0082*/ 	.short	0x0101


	//----- nvinfo : EIATTR_VRC_CTA_INIT_COUNT
	.align		4
        /*0084*/ 	.byte	0x02, 0x4a
	.zero		1
	.zero		1


	//----- nvinfo : EIATTR_EXIT_INSTR_OFFSETS
	.align		4
        /*0088*/ 	.byte	0x04, 0x1c
        /*008a*/ 	.short	(.L_25 - .L_24)


	//   ....[0]....
.L_24:
        /*008c*/ 	.word	0x000000c0


	//   ....[1]....
        /*0090*/ 	.word	0x000018d0


	//----- nvinfo : EIATTR_CRS_STACK_SIZE
	.align		4
.L_25:
        /*0094*/ 	.byte	0x04, 0x1e
        /*0096*/ 	.short	(.L_27 - .L_26)
.L_26:
        /*0098*/ 	.word	0x00000000


	//----- nvinfo : EIATTR_CBANK_PARAM_SIZE
	.align		4
.L_27:
        /*009c*/ 	.byte	0x03, 0x19
        /*009e*/ 	.short	0x0024


	//----- nvinfo : EIATTR_PARAM_CBANK
	.align		4
        /*00a0*/ 	.byte	0x04, 0x0a
        /*00a2*/ 	.short	(.L_29 - .L_28)
	.align		4
.L_28:
        /*00a4*/ 	.word	index@(.nv.constant0.hsl_adjust)
        /*00a8*/ 	.short	0x0380
        /*00aa*/ 	.short	0x0024


	//----- nvinfo : EIATTR_SW_WAR
	.align		4
.L_29:
        /*00ac*/ 	.byte	0x04, 0x36
        /*00ae*/ 	.short	(.L_31 - .L_30)
.L_30:
        /*00b0*/ 	.word	0x00000008
.L_31:


//--------------------- .nv.callgraph             --------------------------
	.section	.nv.callgraph,"",@"SHT_CUDA_CALLGRAPH"
	.align	4
	.sectionentsize	8
	.align		4
        /*0000*/ 	.word	0x00000000
	.align		4
        /*0004*/ 	.word	0xffffffff
	.align		4
        /*0008*/ 	.word	0x00000000
	.align		4
        /*000c*/ 	.word	0xfffffffe
	.align		4
        /*0010*/ 	.word	0x00000000
	.align		4
        /*0014*/ 	.word	0xfffffffd
	.align		4
        /*0018*/ 	.word	0x00000000
	.align		4
        /*001c*/ 	.word	0xfffffffc


//--------------------- .text.hsl_adjust          --------------------------
	.section	.text.hsl_adjust,"ax",@progbits
	.align	128
        .global         hsl_adjust
        .type           hsl_adjust,@function
        .size           hsl_adjust,(.L_x_54 - hsl_adjust)
        .other          hsl_adjust,@"STO_CUDA_ENTRY STV_DEFAULT"
hsl_adjust:
.text.hsl_adjust:
[----:B------:R-:W-:Y:S01]  /*0000*/  LDC R1, c[0x0][0x37c] ;  /* 0x0000df00ff017b82 */ /* 0x000fe20000000800 */
[----:B------:R-:W0:Y:S07]  /*0010*/  S2R R2, SR_TID.Y ;  /* 0x0000000000027919 */ /* 0x000e2e0000002200 */
[----:B------:R-:W1:Y:S01]  /*0020*/  LDC R0, c[0x0][0x360] ;  /* 0x0000d800ff007b82 */ /* 0x000e620000000800 */
[----:B------:R-:W2:Y:S01]  /*0030*/  LDCU.64 UR6, c[0x0][0x390] ;  /* 0x00007200ff0677ac */ /* 0x000ea20008000a00 */
[----:B------:R-:W1:Y:S06]  /*0040*/  S2R R5, SR_TID.X ;  /* 0x0000000000057919 */ /* 0x000e6c0000002100 */
[----:B------:R-:W0:Y:S08]  /*0050*/  S2UR UR5, SR_CTAID.Y ;  /* 0x00000000000579c3 */ /* 0x000e300000002600 */
[----:B------:R-:W0:Y:S08]  /*0060*/  LDC R3, c[0x0][0x364] ;  /* 0x0000d900ff037b82 */ /* 0x000e300000000800 */
[----:B------:R-:W1:Y:S01]  /*0070*/  S2UR UR4, SR_CTAID.X ;  /* 0x00000000000479c3 */ /* 0x000e620000002500 */
[----:B0-----:R-:W-:-:S05]  /*0080*/  IMAD R3, R3, UR5, R2 ;  /* 0x0000000503037c24 */ /* 0x001fca000f8e0202 */
[----:B--2---:R-:W-:Y:S01]  /*0090*/  ISETP.GE.AND P0, PT, R3, UR7, PT ;  /* 0x0000000703007c0c */ /* 0x004fe2000bf06270 */
[----:B-1----:R-:W-:-:S05]  /*00a0*/  IMAD R0, R0, UR4, R5 ;  /* 0x0000000400007c24 */ /* 0x002fca000f8e0205 */
[----:B------:R-:W-:-:S13]  /*00b0*/  ISETP.GE.OR P0, PT, R0, UR6, P0 ;  /* 0x0000000600007c0c */ /* 0x000fda0008706670 */
[----:B------:R-:W-:Y:S05]  /*00c0*/  @P0 EXIT ;  /* 0x000000000000094d */ /* 0x000fea0003800000 */
[----:B------:R-:W0:Y:S01]  /*00d0*/  LDCU.64 UR8, c[0x0][0x380] ;  /* 0x00007000ff0877ac */ /* 0x000e220008000a00 */
[----:B------:R-:W-:Y:S01]  /*00e0*/  IMAD R6, R3, UR6, R0 ;  /* 0x0000000603067c24 */ /* 0x000fe2000f8e0200 */
[----:B------:R-:W1:Y:S04]  /*00f0*/  LDCU.64 UR4, c[0x0][0x358] ;  /* 0x00006b00ff0477ac */ /* 0x000e680008000a00 */
[----:B------:R-:W-:-:S04]  /*0100*/  SHF.L.U32 R6, R6, 0x2, RZ ;  /* 0x0000000206067819 */ /* 0x000fc800000006ff */
[----:B------:R-:W-:Y:S02]  /*0110*/  SHF.R.S32.HI R17, RZ, 0x1f, R6 ;  /* 0x0000001fff117819 */ /* 0x000fe40000011406 */
[----:B0-----:R-:W-:-:S04]  /*0120*/  IADD3 R4, P0, PT, R6, UR8, RZ ;  /* 0x0000000806047c10 */ /* 0x001fc8000ff1e0ff */
[----:B------:R-:W-:-:S05]  /*0130*/  IADD3.X R5, PT, PT, R17, UR9, RZ, P0, !PT ;  /* 0x0000000911057c10 */ /* 0x000fca00087fe4ff */
[----:B-1----:R-:W2:Y:S01]  /*0140*/  LDG.E.U8.CONSTANT R0, desc[UR4][R4.64] ;  /* 0x0000000404007981 */ /* 0x002ea2000c1e9100 */
[----:B------:R-:W-:Y:S02]  /*0150*/  HFMA2 R2, -RZ, RZ, 3.748046875, 0 ;  /* 0x437f0000ff027431 */ /* 0x000fe400000001ff */
[----:B------:R-:W-:Y:S01]  /*0160*/  IMAD.MOV.U32 R7, RZ, RZ, 0x3b808081 ;  /* 0x3b808081ff077424 */ /* 0x000fe200078e00ff */
[----:B------:R-:W-:Y:S03]  /*0170*/  BSSY.RECONVERGENT B0, `(.L_x_0) ;  /* 0x000000e000007945 */ /* 0x000fe60003800200 */
[----:B------:R-:W-:-:S04]  /*0180*/  FFMA R2, R7, -R2, 1 ;  /* 0x3f80000007027423 */ /* 0x000fc80000000802 */
[----:B------:R-:W-:Y:S01]  /*0190*/  FFMA R7, R2, R7, 0.0039215688593685626984 ;  /* 0x3b80808102077423 */ /* 0x000fe20000000007 */
[----:B--2---:R-:W-:-:S04]  /*01a0*/  I2FP.F32.U32 R0, R0 ;  /* 0x0000000000007245 */ /* 0x004fc80000201000 */
[----:B------:R-:W0:Y:S01]  /*01b0*/  FCHK P0, R0, 255 ;  /* 0x437f000000007902 */ /* 0x000e220000000000 */
[----:B------:R-:W-:-:S04]  /*01c0*/  FFMA R2, R0, R7, RZ ;  /* 0x0000000700027223 */ /* 0x000fc800000000ff */
[----:B------:R-:W-:-:S04]  /*01d0*/  FFMA R3, R2, -255, R0 ;  /* 0xc37f000002037823 */ /* 0x000fc80000000000 */
[----:B------:R-:W-:Y:S01]  /*01e0*/  FFMA R7, R7, R3, R2 ;  /* 0x0000000307077223 */ /* 0x000fe20000000002 */
[----:B0-----:R-:W-:Y:S06]  /*01f0*/  @!P0 BRA `(.L_x_1) ;  /* 0x0000000000148947 */ /* 0x001fec0003800000 */
[----:B------:R-:W-:Y:S01]  /*0200*/  IMAD.MOV.U32 R2, RZ, RZ, R0 ;  /* 0x000000ffff027224 */ /* 0x000fe200078e0000 */
[----:B------:R-:W-:Y:S02]  /*0210*/  MOV R3, 0x437f0000 ;  /* 0x437f000000037802 */ /* 0x000fe40000000f00 */
[----:B------:R-:W-:-:S07]  /*0220*/  MOV R14, 0x240 ;  /* 0x00000240000e7802 */ /* 0x000fce0000000f00 */
[----:B------:R-:W-:Y:S05]  /*0230*/  CALL.REL.NOINC `($__internal_0_$__cuda_sm3x_div_rn_noftz_f32_slowpath) ;  /* 0x0000001400a87944 */ /* 0x000fea0003c00000 */
[----:B------:R-:W-:-:S07]  /*0240*/  IMAD.MOV.U32 R7, RZ, RZ, R2 ;  /* 0x000000ffff077224 */ /* 0x000fce00078e0002 */
.L_x_1:
[----:B------:R-:W-:Y:S05]  /*0250*/  BSYNC.RECONVERGENT B0 ;  /* 0x0000000000007941 */ /* 0x000fea0003800200 */
.L_x_0:
[----:B------:R-:W2:Y:S01]  /*0260*/  LDG.E.U8.CONSTANT R0, desc[UR4][R4.64+0x1] ;  /* 0x0000010404007981 */ /* 0x000ea2000c1e9100 */
[----:B------:R-:W-:Y:S01]  /*0270*/  MOV R3, 0x3b808081 ;  /* 0x3b80808100037802 */ /* 0x000fe20000000f00 */
[----:B------:R-:W-:Y:S01]  /*0280*/  IMAD.MOV.U32 R2, RZ, RZ, 0x437f0000 ;  /* 0x437f0000ff027424 */ /* 0x000fe200078e00ff */
[----:B------:R-:W-:Y:S03]  /*0290*/  BSSY.RECONVERGENT B0, `(.L_x_2) ;  /* 0x000000d000007945 */ /* 0x000fe60003800200 */
[----:B------:R-:W-:Y:S01]  /*02a0*/  FFMA R8, R3, -R2, 1 ;  /* 0x3f80000003087423 */ /* 0x000fe20000000802 */
[----:B--2---:R-:W-:-:S03]  /*02b0*/  I2FP.F32.U32 R2, R0 ;  /* 0x0000000000027245 */ /* 0x004fc60000201000 */
[----:B------:R-:W-:Y:S01]  /*02c0*/  FFMA R0, R8, R3, 0.0039215688593685626984 ;  /* 0x3b80808108007423 */ /* 0x000fe20000000003 */
[----:B------:R-:W0:Y:S03]  /*02d0*/  FCHK P0, R2, 255 ;  /* 0x437f000002007902 */ /* 0x000e260000000000 */
[----:B------:R-:W-:-:S04]  /*02e0*/  FFMA R3, R0, R2, RZ ;  /* 0x0000000200037223 */ /* 0x000fc800000000ff */
[----:B------:R-:W-:-:S04]  /*02f0*/  FFMA R8, R3, -255, R2 ;  /* 0xc37f000003087823 */ /* 0x000fc80000000002 */
[----:B------:R-:W-:Y:S01]  /*0300*/  FFMA R8, R0, R8, R3 ;  /* 0x0000000800087223 */ /* 0x000fe20000000003 */
[----:B0-----:R-:W-:Y:S06]  /*0310*/  @!P0 BRA `(.L_x_3) ;  /* 0x0000000000108947 */ /* 0x001fec0003800000 */
[----:B------:R-:W-:Y:S01]  /*0320*/  HFMA2 R3, -RZ, RZ, 3.748046875, 0 ;  /* 0x437f0000ff037431 */ /* 0x000fe200000001ff */
[----:B------:R-:W-:-:S07]  /*0330*/  MOV R14, 0x350 ;  /* 0x00000350000e7802 */ /* 0x000fce0000000f00 */
[----:B------:R-:W-:Y:S05]  /*0340*/  CALL.REL.NOINC `($__internal_0_$__cuda_sm3x_div_rn_noftz_f32_slowpath) ;  /* 0x0000001400647944 */ /* 0x000fea0003c00000 */
[----:B------:R-:W-:-:S07]  /*0350*/  IMAD.MOV.U32 R8, RZ, RZ, R2 ;  /* 0x000000ffff087224 */ /* 0x000fce00078e0002 */
.L_x_3:
[----:B------:R-:W-:Y:S05]  /*0360*/  BSYNC.RECONVERGENT B0 ;  /* 0x0000000000007941 */ /* 0x000fea0003800200 */
.L_x_2:
        /* <DEDUP_REMOVED lines=16> */
.L_x_5:
[----:B------:R-:W-:Y:S05]  /*0470*/  BSYNC.RECONVERGENT B0 ;  /* 0x0000000000007941 */ /* 0x000fea0003800200 */
.L_x_4:
[----:B------:R0:W5:Y:S01]  /*0480*/  LDG.E.U8.CONSTANT R4, desc[UR4][R4.64+0x3] ;  /* 0x0000030404047981 */ /* 0x000162000c1e9100 */
[CCC-:B------:R-:W-:Y:S01]  /*0490*/  FMNMX3 R11, R8.reuse, R10.reuse, R7.reuse, !PT ;  /* 0x0000000a080b7276 */ /* 0x1c0fe20007800007 */
[----:B------:R-:W-:Y:S01]  /*04a0*/  BSSY.RECONVERGENT B0, `(.L_x_6) ;  /* 0x000008e000007945 */ /* 0x000fe20003800200 */
[----:B------:R-:W-:Y:S01]  /*04b0*/  FMNMX3 R14, R8, R10, R7, PT ;  /* 0x0000000a080e7276 */ /* 0x000fe20003800007 */
[----:B------:R-:W-:Y:S01]  /*04c0*/  IMAD.MOV.U32 R12, RZ, RZ, RZ ;  /* 0x000000ffff0c7224 */ /* 0x000fe200078e00ff */
[----:B------:R-:W-:-:S03]  /*04d0*/  MOV R2, RZ ;  /* 0x000000ff00027202 */ /* 0x000fc60000000f00 */
[C-C-:B------:R-:W-:Y:S01]  /*04e0*/  FADD R0, R11.reuse, -R14.reuse ;  /* 0x8000000e0b007221 */ /* 0x140fe20000000000 */
[----:B------:R-:W-:-:S04]  /*04f0*/  FADD R3, R11, R14 ;  /* 0x0000000e0b037221 */ /* 0x000fc80000000000 */
[----:B------:R-:W-:Y:S01]  /*0500*/  FSETP.GEU.AND P0, PT, R0, 9.9999999747524270788e-07, PT ;  /* 0x358637bd0000780b */ /* 0x000fe20003f0e000 */
[----:B------:R-:W-:-:S12]  /*0510*/  FMUL R9, R3, 0.5 ;  /* 0x3f00000003097820 */ /* 0x000fd80000400000 */
[----:B0-----:R-:W-:Y:S05]  /*0520*/  @!P0 BRA `(.L_x_7) ;  /* 0x0000000800148947 */ /* 0x001fea0003800000 */
[----:B------:R-:W-:Y:S01]  /*0530*/  FSETP.GEU.AND P0, PT, R9, 0.5, PT ;  /* 0x3f0000000900780b */ /* 0x000fe20003f0e000 */
[----:B------:R-:W-:Y:S01]  /*0540*/  FADD R2, -R11, 2 ;  /* 0x400000000b027421 */ /* 0x000fe20000000100 */
[----:B------:R-:W-:Y:S11]  /*0550*/  BSSY.RECONVERGENT B1, `(.L_x_8) ;  /* 0x000000e000017945 */ /* 0x000ff60003800200 */
[----:B------:R-:W-:-:S04]  /*0560*/  @P0 FADD R3, -R14, R2 ;  /* 0x000000020e030221 */ /* 0x000fc80000000100 */
[----:B------:R-:W0:Y:S08]  /*0570*/  MUFU.RCP R2, R3 ;  /* 0x0000000300027308 */ /* 0x000e300000001000 */
[----:B------:R-:W1:Y:S01]  /*0580*/  FCHK P0, R0, R3 ;  /* 0x0000000300007302 */ /* 0x000e620000000000 */
[----:B0-----:R-:W-:-:S04]  /*0590*/  FFMA R5, -R3, R2, 1 ;  /* 0x3f80000003057423 */ /* 0x001fc80000000102 */
[----:B------:R-:W-:-:S04]  /*05a0*/  FFMA R5, R2, R5, R2 ;  /* 0x0000000502057223 */ /* 0x000fc80000000002 */
[----:B------:R-:W-:-:S04]  /*05b0*/  FFMA R2, R0, R5, RZ ;  /* 0x0000000500027223 */ /* 0x000fc800000000ff */
[----:B------:R-:W-:-:S04]  /*05c0*/  FFMA R12, -R3, R2, R0 ;  /* 0x00000002030c7223 */ /* 0x000fc80000000100 */
[----:B------:R-:W-:Y:S01]  /*05d0*/  FFMA R12, R5, R12, R2 ;  /* 0x0000000c050c7223 */ /* 0x000fe20000000002 */
[----:B-1----:R-:W-:Y:S06]  /*05e0*/  @!P0 BRA `(.L_x_9) ;  /* 0x0000000000108947 */ /* 0x002fec0003800000 */
[----:B------:R-:W-:Y:S02]  /*05f0*/  MOV R2, R0 ;  /* 0x0000000000027202 */ /* 0x000fe40000000f00 */
[----:B------:R-:W-:-:S07]  /*0600*/  MOV R14, 0x620 ;  /* 0x00000620000e7802 */ /* 0x000fce0000000f00 */
[----:B-----5:R-:W-:Y:S05]  /*0610*/  CALL.REL.NOINC `($__internal_0_$__cuda_sm3x_div_rn_noftz_f32_slowpath) ;  /* 0x0000001000b07944 */ /* 0x020fea0003c00000 */
[----:B------:R-:W-:-:S07]  /*0620*/  IMAD.MOV.U32 R12, RZ, RZ, R2 ;  /* 0x000000ffff0c7224 */ /* 0x000fce00078e0002 */
.L_x_9:
[----:B------:R-:W-:Y:S05]  /*0630*/  BSYNC.RECONVERGENT B1 ;  /* 0x0000000000017941 */ /* 0x000fea0003800200 */
.L_x_8:
[----:B------:R-:W-:-:S13]  /*0640*/  FSETP.NEU.AND P0, PT, R11, R7, PT ;  /* 0x000000070b00720b */ /* 0x000fda0003f0d000 */
[----:B------:R-:W-:Y:S05]  /*0650*/  @P0 BRA `(.L_x_10) ;  /* 0x0000000400340947 */ /* 0x000fea0003800000 */
[----:B------:R-:W0:Y:S01]  /*0660*/  MUFU.RCP R3, R0 ;  /* 0x0000000000037308 */ /* 0x000e220000001000 */
[----:B------:R-:W-:Y:S01]  /*0670*/  FADD R2, -R10, R8 ;  /* 0x000000080a027221 */ /* 0x000fe20000000100 */
[----:B------:R-:W-:Y:S06]  /*0680*/  BSSY.RECONVERGENT B1, `(.L_x_11) ;  /* 0x000000c000017945 */ /* 0x000fec0003800200 */
        /* <DEDUP_REMOVED lines=11> */
.L_x_12:
[----:B------:R-:W-:Y:S05]  /*0740*/  BSYNC.RECONVERGENT B1 ;  /* 0x0000000000017941 */ /* 0x000fea0003800200 */
.L_x_11:
[----:B------:R-:W-:Y:S01]  /*0750*/  FADD R0, R3, 6 ;  /* 0x40c0000003007421 */ /* 0x000fe20000000000 */
[----:B------:R-:W-:Y:S03]  /*0760*/  BSSY.RECONVERGENT B1, `(.L_x_13) ;  /* 0x0000037000017945 */ /* 0x000fe60003800200 */
[C---:B------:R-:W-:Y:S01]  /*0770*/  FADD R3, |R0|.reuse, -RZ ;  /* 0x800000ff00037221 */ /* 0x040fe20000000200 */
[----:B------:R-:W-:-:S13]  /*0780*/  FSETP.GEU.AND P0, PT, |R0|, 6, PT ;  /* 0x40c000000000780b */ /* 0x000fda0003f0e200 */
[----:B------:R-:W-:Y:S05]  /*0790*/  @!P0 BRA `(.L_x_14) ;  /* 0x0000000000cc8947 */ /* 0x000fea0003800000 */
[----:B------:R-:W-:-:S13]  /*07a0*/  FSETP.GTU.AND P0, PT, R3, 50331648, PT ;  /* 0x4c4000000300780b */ /* 0x000fda0003f0c000 */
[----:B------:R-:W-:Y:S05]  /*07b0*/  @P0 BRA `(.L_x_15) ;  /* 0x00000000005c0947 */ /* 0x000fea0003800000 */
[----:B------:R-:W-:Y:S01]  /*07c0*/  FMUL R2, R3, 0.16666667163372039795 ;  /* 0x3e2aaaab03027820 */ /* 0x000fe20000400000 */
[----:B------:R-:W-:Y:S05]  /*07d0*/  BSSY.RECONVERGENT B2, `(.L_x_16) ;  /* 0x0000013000027945 */ /* 0x000fea0003800200 */
[----:B------:R-:W0:Y:S02]  /*07e0*/  FRND.TRUNC R2, R2 ;  /* 0x0000000200027307 */ /* 0x000e24000020d000 */
[----:B0-----:R-:W-:-:S05]  /*07f0*/  FFMA R8, R2, -6, R3 ;  /* 0xc0c0000002087823 */ /* 0x001fca0000000003 */
[----:B------:R-:W-:-:S13]  /*0800*/  ISETP.GE.U32.AND P0, PT, R8, 0x40c00000, PT ;  /* 0x40c000000800780c */ /* 0x000fda0003f06070 */
[----:B------:R-:W-:Y:S05]  /*0810*/  @!P0 BRA `(.L_x_17) ;  /* 0x0000000000388947 */ /* 0x000fea0003800000 */
[----:B------:R-:W-:-:S04]  /*0820*/  ISETP.GE.U32.AND P0, PT, R8, -0x7fffffff, PT ;  /* 0x800000010800780c */ /* 0x000fc80003f06070 */
[----:B------:R-:W-:-:S09]  /*0830*/  FSETP.GEU.OR P1, PT, R8, -6, !P0 ;  /* 0xc0c000000800780b */ /* 0x000fd2000472e400 */
[----:B------:R-:W-:-:S04]  /*0840*/  @P0 FADD R5, R2, -1 ;  /* 0xbf80000002050421 */ /* 0x000fc80000000000 */
[----:B------:R-:W-:-:S05]  /*0850*/  @!P1 FADD R5, R5, -1 ;  /* 0xbf80000005059421 */ /* 0x000fca0000000000 */
[----:B------:R-:W-:Y:S01]  /*0860*/  @P0 MOV R2, R5 ;  /* 0x0000000500020202 */ /* 0x000fe20000000f00 */
[----:B------:R-:W-:Y:S06]  /*0870*/  @P0 BRA `(.L_x_17) ;  /* 0x0000000000200947 */ /* 0x000fec0003800000 */
[----:B------:R-:W-:Y:S01]  /*0880*/  FSETP.GE.AND P0, PT, R8, 12, PT ;  /* 0x414000000800780b */ /* 0x000fe20003f06000 */
[----:B------:R-:W-:-:S12]  /*0890*/  FADD R2, R2, 1 ;  /* 0x3f80000002027421 */ /* 0x000fd80000000000 */
[----:B------:R-:W-:-:S04]  /*08a0*/  @P0 IMAD.MOV.U32 R5, RZ, RZ, 0x40c00000 ;  /* 0x40c00000ff050424 */ /* 0x000fc800078e00ff */
[----:B------:R-:W-:-:S05]  /*08b0*/  @P0 FFMA R5, R5, -3, R8 ;  /* 0xc040000005050823 */ /* 0x000fca0000000008 */
[----:B------:R-:W-:Y:S01]  /*08c0*/  FSETP.GE.AND P1, PT, R5, RZ, P0 ;  /* 0x000000ff0500720b */ /* 0x000fe20000726000 */
[----:B------:R-:W-:-:S12]  /*08d0*/  @P0 FADD R5, R2, 1 ;  /* 0x3f80000002050421 */ /* 0x000fd80000000000 */
[----:B------:R-:W-:-:S05]  /*08e0*/  @P1 FADD R5, R5, 1 ;  /* 0x3f80000005051421 */ /* 0x000fca0000000000 */
[----:B------:R-:W-:-:S07]  /*08f0*/  @P0 MOV R2, R5 ;  /* 0x0000000500020202 */ /* 0x000fce0000000f00 */
.L_x_17:
[----:B------:R-:W-:Y:S05]  /*0900*/  BSYNC.RECONVERGENT B2 ;  /* 0x0000000000027941 */ /* 0x000fea0003800200 */
.L_x_16:
[----:B------:R-:W-:Y:S01]  /*0910*/  FFMA R3, R2, -6, R3 ;  /* 0xc0c0000002037823 */ /* 0x000fe20000000003 */
[----:B------:R-:W-:Y:S06]  /*0920*/  BRA `(.L_x_14) ;  /* 0x0000000000687947 */ /* 0x000fec0003800000 */
.L_x_15:
[C---:B------:R-:W-:Y:S01]  /*0930*/  LOP3.LUT R2, R3.reuse, 0xff800000, RZ, 0xc0, !PT ;  /* 0xff80000003027812 */ /* 0x040fe200078ec0ff */
[----:B------:R-:W-:Y:S01]  /*0940*/  BSSY.RECONVERGENT B2, `(.L_x_18) ;  /* 0x0000016000027945 */ /* 0x000fe20003800200 */
[C---:B------:R-:W-:Y:S02]  /*0950*/  ISETP.GT.U32.AND P0, PT, R3.reuse, 0x7f7fffff, PT ;  /* 0x7f7fffff0300780c */ /* 0x040fe40003f04070 */
[----:B------:R-:W-:Y:S01]  /*0960*/  MOV R10, 0x7fffffff ;  /* 0x7fffffff000a7802 */ /* 0x000fe20000000f00 */
[----:B------:R-:W-:Y:S01]  /*0970*/  VIADD R5, R2, 0xbf800000 ;  /* 0xbf80000002057836 */ /* 0x000fe20000000000 */
[----:B------:R-:W-:Y:S02]  /*0980*/  LOP3.LUT R2, R3, 0x7fffff, RZ, 0xc0, !PT ;  /* 0x007fffff03027812 */ /* 0x000fe400078ec0ff */
[----:B------:R-:W-:Y:S02]  /*0990*/  FSEL R10, R10, 33554432, P0 ;  /* 0x4c0000000a0a7808 */ /* 0x000fe40000000000 */
[----:B------:R-:W-:-:S02]  /*09a0*/  ISETP.NE.AND P1, PT, R5, RZ, PT ;  /* 0x000000ff0500720c */ /* 0x000fc40003f25270 */
[----:B------:R-:W-:-:S11]  /*09b0*/  LOP3.LUT R2, R2, 0x3f800000, RZ, 0xfc, !PT ;  /* 0x3f80000002027812 */ /* 0x000fd600078efcff */
[----:B------:R-:W-:Y:S05]  /*09c0*/  @!P1 BRA `(.L_x_19) ;  /* 0x0000000000349947 */ /* 0x000fea0003800000 */
.L_x_20:
[----:B------:R-:W-:-:S04]  /*09d0*/  VIMNMX.U32 R3, PT, PT, R5, 0xb800000, PT ;  /* 0x0b80000005037848 */ /* 0x000fc80003fe0000 */
[C---:B------:R-:W-:Y:S01]  /*09e0*/  IADD3 R5, PT, PT, -R3.reuse, R5, RZ ;  /* 0x0000000503057210 */ /* 0x040fe20007ffe1ff */
[----:B------:R-:W-:-:S03]  /*09f0*/  IMAD.IADD R2, R3, 0x1, R2 ;  /* 0x0000000103027824 */ /* 0x000fc600078e0202 */
[----:B------:R-:W-:Y:S01]  /*0a00*/  ISETP.NE.AND P1, PT, R5, RZ, PT ;  /* 0x000000ff0500720c */ /* 0x000fe20003f25270 */
[----:B------:R-:W-:-:S04]  /*0a10*/  FMUL R7, R2, 0.6666666865348815918 ;  /* 0x3f2aaaab02077820 */ /* 0x000fc80000400000 */
[----:B------:R-:W-:-:S04]  /*0a20*/  FFMA R8, R7, -1.5, R2 ;  /* 0xbfc0000007087823 */ /* 0x000fc80000000002 */
[----:B------:R-:W-:-:S04]  /*0a30*/  FFMA R7, R8, 0.6666666865348815918, R7 ;  /* 0x3f2aaaab08077823 */ /* 0x000fc80000000007 */
[----:B------:R-:W-:-:S04]  /*0a40*/  FFMA R8, R7, -1.5, R2 ;  /* 0xbfc0000007087823 */ /* 0x000fc80000000002 */
[----:B------:R-:W-:-:S04]  /*0a50*/  FFMA.RZ R8, R8, 0.6666666865348815918, R7 ;  /* 0x3f2aaaab08087823 */ /* 0x000fc8000000c007 */
[----:B------:R-:W0:Y:S02]  /*0a60*/  FRND.TRUNC R7, R8 ;  /* 0x0000000800077307 */ /* 0x000e24000020d000 */
[----:B0-----:R-:W-:-:S05]  /*0a70*/  FFMA R2, R7, -1.5, R2 ;  /* 0xbfc0000007027823 */ /* 0x001fca0000000002 */
[----:B------:R-:W-:-:S13]  /*0a80*/  ISETP.NE.AND P0, PT, R2, RZ, PT ;  /* 0x000000ff0200720c */ /* 0x000fda0003f05270 */
[----:B------:R-:W-:Y:S05]  /*0a90*/  @P0 BRA P1, `(.L_x_20) ;  /* 0xfffffffc00cc0947 */ /* 0x000fea000083ffff */
.L_x_19:
[----:B------:R-:W-:Y:S05]  /*0aa0*/  BSYNC.RECONVERGENT B2 ;  /* 0x0000000000027941 */ /* 0x000fea0003800200 */
.L_x_18:
[----:B------:R-:W-:-:S04]  /*0ab0*/  FMUL R3, R2, 1.1920928955078125e-07 ;  /* 0x3400000002037820 */ /* 0x000fc80000400000 */
[----:B------:R-:W-:-:S07]  /*0ac0*/  FMUL R3, R10, R3 ;  /* 0x000000030a037220 */ /* 0x000fce0000400000 */
.L_x_14:
[----:B------:R-:W-:Y:S05]  /*0ad0*/  BSYNC.RECONVERGENT B1 ;  /* 0x0000000000017941 */ /* 0x000fea0003800200 */
.L_x_13:
[C---:B------:R-:W-:Y:S02]  /*0ae0*/  FSETP.NAN.AND P0, PT, |R3|.reuse, |R3|, PT ;  /* 0x400000030300720b */ /* 0x040fe40003f08200 */
[----:B------:R-:W-:-:S04]  /*0af0*/  LOP3.LUT R0, R3, 0x80000000, R0, 0xb8, !PT ;  /* 0x8000000003007812 */ /* 0x000fc800078eb800 */
[----:B------:R-:W-:-:S05]  /*0b00*/  FSEL R0, R3, R0, P0 ;  /* 0x0000000003007208 */ /* 0x000fca0000000000 */
[----:B------:R-:W-:Y:S01]  /*0b10*/  FMUL R2, R0, 60 ;  /* 0x4270000000027820 */ /* 0x000fe20000400000 */
[----:B------:R-:W-:Y:S06]  /*0b20*/  BRA `(.L_x_7) ;  /* 0x0000000000947947 */ /* 0x000fec0003800000 */
.L_x_10:
[----:B------:R-:W-:-:S13]  /*0b30*/  FSETP.NEU.AND P0, PT, R11, R8, PT ;  /* 0x000000080b00720b */ /* 0x000fda0003f0d000 */
[----:B------:R-:W-:Y:S05]  /*0b40*/  @P0 BRA `(.L_x_21) ;  /* 0x0000000000480947 */ /* 0x000fea0003800000 */
[----:B------:R-:W0:Y:S01]  /*0b50*/  MUFU.RCP R3, R0 ;  /* 0x0000000000037308 */ /* 0x000e220000001000 */
[----:B------:R-:W-:Y:S01]  /*0b60*/  FADD R7, R10, -R7 ;  /* 0x800000070a077221 */ /* 0x000fe20000000000 */
        /* <DEDUP_REMOVED lines=8> */
[----:B------:R-:W-:Y:S01]  /*0bf0*/  MOV R2, R7 ;  /* 0x0000000700027202 */ /* 0x000fe20000000f00 */
[----:B------:R-:W-:Y:S01]  /*0c00*/  IMAD.MOV.U32 R3, RZ, RZ, R0 ;  /* 0x000000ffff037224 */ /* 0x000fe200078e0000 */
[----:B------:R-:W-:-:S07]  /*0c10*/  MOV R14, 0xc30 ;  /* 0x00000c30000e7802 */ /* 0x000fce0000000f00 */
[----:B-----5:R-:W-:Y:S05]  /*0c20*/  CALL.REL.NOINC `($__internal_0_$__cuda_sm3x_div_rn_noftz_f32_slowpath) ;  /* 0x0000000c002c7944 */ /* 0x020fea0003c00000 */
.L_x_23:
[----:B------:R-:W-:Y:S05]  /*0c30*/  BSYNC.RECONVERGENT B1 ;  /* 0x0000000000017941 */ /* 0x000fea0003800200 */
.L_x_22:
[----:B------:R-:W-:-:S04]  /*0c40*/  FADD R2, R2, 2 ;  /* 0x4000000002027421 */ /* 0x000fc80000000000 */
[----:B------:R-:W-:Y:S01]  /*0c50*/  FMUL R2, R2, 60 ;  /* 0x4270000002027820 */ /* 0x000fe20000400000 */
[----:B------:R-:W-:Y:S06]  /*0c60*/  BRA `(.L_x_7) ;  /* 0x0000000000447947 */ /* 0x000fec0003800000 */
.L_x_21:
        /* <DEDUP_REMOVED lines=11> */
[----:B------:R-:W-:Y:S02]  /*0d20*/  MOV R3, R0 ;  /* 0x0000000000037202 */ /* 0x000fe40000000f00 */
[----:B------:R-:W-:-:S07]  /*0d30*/  MOV R14, 0xd50 ;  /* 0x00000d50000e7802 */ /* 0x000fce0000000f00 */
[----:B-----5:R-:W-:Y:S05]  /*0d40*/  CALL.REL.NOINC `($__internal_0_$__cuda_sm3x_div_rn_noftz_f32_slowpath) ;  /* 0x0000000800e47944 */ /* 0x020fea0003c00000 */
.L_x_25:
[----:B------:R-:W-:Y:S05]  /*0d50*/  BSYNC.RECONVERGENT B1 ;  /* 0x0000000000017941 */ /* 0x000fea0003800200 */
.L_x_24:
[----:B------:R-:W-:-:S04]  /*0d60*/  FADD R2, R2, 4 ;  /* 0x4080000002027421 */ /* 0x000fc80000000000 */
[----:B------:R-:W-:-:S07]  /*0d70*/  FMUL R2, R2, 60 ;  /* 0x4270000002027820 */ /* 0x000fce0000400000 */
.L_x_7:
[----:B------:R-:W-:Y:S05]  /*0d80*/  BSYNC.RECONVERGENT B0 ;  /* 0x0000000000007941 */ /* 0x000fea0003800200 */
.L_x_6:
[----:B------:R-:W0:Y:S01]  /*0d90*/  LDCU UR6, c[0x0][0x398] ;  /* 0x00007300ff0677ac */ /* 0x000e220008000800 */
[----:B------:R-:W-:Y:S01]  /*0da0*/  BSSY.RECONVERGENT B0, `(.L_x_26) ;  /* 0x0000039000007945 */ /* 0x000fe20003800200 */
[----:B0-----:R-:W-:-:S04]  /*0db0*/  FADD R0, R2, UR6 ;  /* 0x0000000602007e21 */ /* 0x001fc80008000000 */
[----:B------:R-:W-:-:S04]  /*0dc0*/  FADD R0, R0, 360 ;  /* 0x43b4000000007421 */ /* 0x000fc80000000000 */
[C---:B------:R-:W-:Y:S01]  /*0dd0*/  FADD R3, |R0|.reuse, -RZ ;  /* 0x800000ff00037221 */ /* 0x040fe20000000200 */
[----:B------:R-:W-:-:S13]  /*0de0*/  FSETP.GEU.AND P0, PT, |R0|, 360, PT ;  /* 0x43b400000000780b */ /* 0x000fda0003f0e200 */
[----:B------:R-:W-:Y:S05]  /*0df0*/  @!P0 BRA `(.L_x_27) ;  /* 0x0000000000cc8947 */ /* 0x000fea0003800000 */
[----:B------:R-:W-:-:S13]  /*0e00*/  FSETP.GTU.AND P0, PT, R3, 3.01989888000000000000e+09, PT ;  /* 0x4f3400000300780b */ /* 0x000fda0003f0c000 */
[----:B------:R-:W-:Y:S05]  /*0e10*/  @P0 BRA `(.L_x_28) ;  /* 0x00000000005c0947 */ /* 0x000fea0003800000 */
[----:B------:R-:W-:Y:S01]  /*0e20*/  FMUL R2, R3, 0.0027777778450399637222 ;  /* 0x3b360b6103027820 */ /* 0x000fe20000400000 */
        /* <DEDUP_REMOVED lines=8> */
[----:B------:R-:W-:-:S04]  /*0eb0*/  @!P1 FADD R5, R5, -1 ;  /* 0xbf80000005059421 */ /* 0x000fc80000000000 */
[----:B------:R-:W-:Y:S01]  /*0ec0*/  @P0 IMAD.MOV.U32 R2, RZ, RZ, R5 ;  /* 0x000000ffff020224 */ /* 0x000fe200078e0005 */
[----:B------:R-:W-:Y:S06]  /*0ed0*/  @P0 BRA `(.L_x_30) ;  /* 0x0000000000200947 */ /* 0x000fec0003800000 */
[----:B------:R-:W-:Y:S01]  /*0ee0*/  FSETP.GE.AND P0, PT, R8, 720, PT ;  /* 0x443400000800780b */ /* 0x000fe20003f06000 */
[----:B------:R-:W-:-:S12]  /*0ef0*/  FADD R2, R2, 1 ;  /* 0x3f80000002027421 */ /* 0x000fd80000000000 */
[----:B------:R-:W-:-:S05]  /*0f00*/  @P0 MOV R5, 0x43b40000 ;  /* 0x43b4000000050802 */ /* 0x000fca0000000f00 */
[----:B------:R-:W-:-:S05]  /*0f10*/  @P0 FFMA R5, R5, -3, R8 ;  /* 0xc040000005050823 */ /* 0x000fca0000000008 */
[----:B------:R-:W-:Y:S01]  /*0f20*/  FSETP.GE.AND P1, PT, R5, RZ, P0 ;  /* 0x000000ff0500720b */ /* 0x000fe20000726000 */
[----:B------:R-:W-:-:S12]  /*0f30*/  @P0 FADD R5, R2, 1 ;  /* 0x3f80000002050421 */ /* 0x000fd80000000000 */
[----:B------:R-:W-:-:S05]  /*0f40*/  @P1 FADD R5, R5, 1 ;  /* 0x3f80000005051421 */ /* 0x000fca0000000000 */
[----:B------:R-:W-:-:S07]  /*0f50*/  @P0 MOV R2, R5 ;  /* 0x0000000500020202 */ /* 0x000fce0000000f00 */
.L_x_30:
[----:B------:R-:W-:Y:S05]  /*0f60*/  BSYNC.RECONVERGENT B1 ;  /* 0x0000000000017941 */ /* 0x000fea0003800200 */
.L_x_29:
[----:B------:R-:W-:Y:S01]  /*0f70*/  FFMA R3, R2, -360, R3 ;  /* 0xc3b4000002037823 */ /* 0x000fe20000000003 */
[----:B------:R-:W-:Y:S06]  /*0f80*/  BRA `(.L_x_27) ;  /* 0x0000000000687947 */ /* 0x000fec0003800000 */
.L_x_28:
[C---:B------:R-:W-:Y:S01]  /*0f90*/  LOP3.LUT R2, R3.reuse, 0xff800000, RZ, 0xc0, !PT ;  /* 0xff80000003027812 */ /* 0x040fe200078ec0ff */
[----:B------:R-:W-:Y:S01]  /*0fa0*/  BSSY.RECONVERGENT B1, `(.L_x_31) ;  /* 0x0000016000017945 */ /* 0x000fe20003800200 */
[C---:B------:R-:W-:Y:S02]  /*0fb0*/  ISETP.GT.U32.AND P0, PT, R3.reuse, 0x7f7fffff, PT ;  /* 0x7f7fffff0300780c */ /* 0x040fe40003f04070 */
[----:B------:R-:W-:Y:S01]  /*0fc0*/  MOV R10, 0x7fffffff ;  /* 0x7fffffff000a7802 */ /* 0x000fe20000000f00 */
[----:B------:R-:W-:Y:S01]  /*0fd0*/  VIADD R5, R2, 0xbc800000 ;  /* 0xbc80000002057836 */ /* 0x000fe20000000000 */
[----:B------:R-:W-:Y:S02]  /*0fe0*/  LOP3.LUT R2, R3, 0x7fffff, RZ, 0xc0, !PT ;  /* 0x007fffff03027812 */ /* 0x000fe400078ec0ff */
[----:B------:R-:W-:Y:S02]  /*0ff0*/  FSEL R10, R10, 2.14748364800000000000e+09, P0 ;  /* 0x4f0000000a0a7808 */ /* 0x000fe40000000000 */
[----:B------:R-:W-:-:S02]  /*1000*/  ISETP.NE.AND P1, PT, R5, RZ, PT ;  /* 0x000000ff0500720c */ /* 0x000fc40003f25270 */
[----:B------:R-:W-:-:S11]  /*1010*/  LOP3.LUT R2, R2, 0x3f800000, RZ, 0xfc, !PT ;  /* 0x3f80000002027812 */ /* 0x000fd600078efcff */
[----:B------:R-:W-:Y:S05]  /*1020*/  @!P1 BRA `(.L_x_32) ;  /* 0x0000000000349947 */ /* 0x000fea0003800000 */
.L_x_33:
[----:B------:R-:W-:-:S04]  /*1030*/  VIMNMX.U32 R3, PT, PT, R5, 0xb800000, PT ;  /* 0x0b80000005037848 */ /* 0x000fc80003fe0000 */
[----:B------:R-:W-:Y:S01]  /*1040*/  IADD3 R2, PT, PT, R3, R2, RZ ;  /* 0x0000000203027210 */ /* 0x000fe20007ffe0ff */
[----:B------:R-:W-:-:S04]  /*1050*/  IMAD.IADD R5, R5, 0x1, -R3 ;  /* 0x0000000105057824 */ /* 0x000fc800078e0a03 */
[----:B------:R-:W-:Y:S01]  /*1060*/  FMUL R7, R2, 0.71111112833023071289 ;  /* 0x3f360b6102077820 */ /* 0x000fe20000400000 */
[----:B------:R-:W-:-:S03]  /*1070*/  ISETP.NE.AND P1, PT, R5, RZ, PT ;  /* 0x000000ff0500720c */ /* 0x000fc60003f25270 */
[----:B------:R-:W-:-:S04]  /*1080*/  FFMA R8, R7, -1.40625, R2 ;  /* 0xbfb4000007087823 */ /* 0x000fc80000000002 */
[----:B------:R-:W-:-:S04]  /*1090*/  FFMA R7, R8, 0.71111112833023071289, R7 ;  /* 0x3f360b6108077823 */ /* 0x000fc80000000007 */
[----:B------:R-:W-:-:S04]  /*10a0*/  FFMA R8, R7, -1.40625, R2 ;  /* 0xbfb4000007087823 */ /* 0x000fc80000000002 */
[----:B------:R-:W-:-:S04]  /*10b0*/  FFMA.RZ R8, R8, 0.71111112833023071289, R7 ;  /* 0x3f360b6108087823 */ /* 0x000fc8000000c007 */
[----:B------:R-:W0:Y:S02]  /*10c0*/  FRND.TRUNC R7, R8 ;  /* 0x0000000800077307 */ /* 0x000e24000020d000 */
[----:B0-----:R-:W-:-:S05]  /*10d0*/  FFMA R2, R7, -1.40625, R2 ;  /* 0xbfb4000007027823 */ /* 0x001fca0000000002 */
[----:B------:R-:W-:-:S13]  /*10e0*/  ISETP.NE.AND P0, PT, R2, RZ, PT ;  /* 0x000000ff0200720c */ /* 0x000fda0003f05270 */
[----:B------:R-:W-:Y:S05]  /*10f0*/  @P0 BRA P1, `(.L_x_33) ;  /* 0xfffffffc00cc0947 */ /* 0x000fea000083ffff */
.L_x_32:
[----:B------:R-:W-:Y:S05]  /*1100*/  BSYNC.RECONVERGENT B1 ;  /* 0x0000000000017941 */ /* 0x000fea0003800200 */
.L_x_31:
[----:B------:R-:W-:-:S04]  /*1110*/  FMUL R3, R2, 1.1920928955078125e-07 ;  /* 0x3400000002037820 */ /* 0x000fc80000400000 */
[----:B------:R-:W-:-:S07]  /*1120*/  FMUL R3, R10, R3 ;  /* 0x000000030a037220 */ /* 0x000fce0000400000 */
.L_x_27:
[----:B------:R-:W-:Y:S05]  /*1130*/  BSYNC.RECONVERGENT B0 ;  /* 0x0000000000007941 */ /* 0x000fea0003800200 */
.L_x_26:
[----:B------:R-:W0:Y:S01]  /*1140*/  LDCU UR6, c[0x0][0x39c] ;  /* 0x00007380ff0677ac */ /* 0x000e220008000800 */
[C---:B------:R-:W-:Y:S01]  /*1150*/  FSETP.NAN.AND P0, PT, |R3|.reuse, |R3|, PT ;  /* 0x400000030300720b */ /* 0x040fe20003f08200 */
[----:B------:R-:W-:Y:S01]  /*1160*/  BSSY.RECONVERGENT B0, `(.L_x_34) ;  /* 0x000005d000007945 */ /* 0x000fe20003800200 */
[C---:B------:R-:W-:Y:S01]  /*1170*/  LOP3.LUT R2, R3.reuse, 0x80000000, R0, 0xb8, !PT ;  /* 0x8000000003027812 */ /* 0x040fe200078eb800 */
[----:B------:R-:W1:Y:S03]  /*1180*/  LDCU UR7, c[0x0][0x3a0] ;  /* 0x00007400ff0777ac */ /* 0x000e660008000800 */
[----:B------:R-:W-:Y:S01]  /*1190*/  FSEL R2, R3, R2, P0 ;  /* 0x0000000203027208 */ /* 0x000fe20000000000 */
[----:B0-----:R-:W-:Y:S01]  /*11a0*/  FADD.SAT R5, R12, UR6 ;  /* 0x000000060c057e21 */ /* 0x001fe20008002000 */
[----:B-1----:R-:W-:-:S04]  /*11b0*/  FADD.SAT R9, R9, UR7 ;  /* 0x0000000709097e21 */ /* 0x002fc80008002000 */
[----:B------:R-:W-:Y:S02]  /*11c0*/  FSETP.GEU.AND P1, PT, R5, 9.9999999747524270788e-07, PT ;  /* 0x358637bd0500780b */ /* 0x000fe40003f2e000 */
[-C--:B------:R-:W-:Y:S02]  /*11d0*/  MOV R3, R9.reuse ;  /* 0x0000000900037202 */ /* 0x080fe40000000f00 */
[----:B------:R-:W-:-:S09]  /*11e0*/  MOV R7, R9 ;  /* 0x0000000900077202 */ /* 0x000fd20000000f00 */
[----:B------:R-:W-:Y:S05]  /*11f0*/  @!P1 BRA `(.L_x_35) ;  /* 0x00000004004c9947 */ /* 0x000fea0003800000 */
[----:B------:R-:W-:Y:S01]  /*1200*/  HFMA2 R8, -RZ, RZ, 0.9013671875, 0.00022518634796142578125 ;  /* 0x3b360b61ff087431 */ /* 0x000fe200000001ff */
[----:B------:R-:W-:Y:S01]  /*1210*/  FSETP.GEU.AND P1, PT, R9, 0.5, PT ;  /* 0x3f0000000900780b */ /* 0x000fe20003f2e000 */
[----:B------:R-:W-:Y:S01]  /*1220*/  IMAD.MOV.U32 R3, RZ, RZ, 0x43b40000 ;  /* 0x43b40000ff037424 */ /* 0x000fe200078e00ff */
[----:B------:R-:W0:Y:S01]  /*1230*/  FCHK P0, R2, 360 ;  /* 0x43b4000002007902 */ /* 0x000e220000000000 */
[----:B------:R-:W-:Y:S02]  /*1240*/  BSSY.RECONVERGENT B1, `(.L_x_36) ;  /* 0x0000011000017945 */ /* 0x000fe40003800200 */
[----:B------:R-:W-:-:S04]  /*1250*/  FFMA R3, -R3, R8, 1 ;  /* 0x3f80000003037423 */ /* 0x000fc80000000108 */
[----:B------:R-:W-:-:S04]  /*1260*/  FFMA R3, R3, R8, 0.0027777778450399637222 ;  /* 0x3b360b6103037423 */ /* 0x000fc80000000008 */
[C---:B------:R-:W-:Y:S01]  /*1270*/  @!P1 FADD R0, R5.reuse, 1 ;  /* 0x3f80000005009421 */ /* 0x040fe20000000000 */
[--C-:B------:R-:W-:Y:S01]  /*1280*/  @P1 FADD R8, R5, R9.reuse ;  /* 0x0000000905081221 */ /* 0x100fe20000000000 */
[----:B------:R-:W-:Y:S02]  /*1290*/  FFMA R7, R2, R3, RZ ;  /* 0x0000000302077223 */ /* 0x000fe400000000ff */
[----:B------:R-:W-:Y:S01]  /*12a0*/  @!P1 FMUL R0, R9, R0 ;  /* 0x0000000009009220 */ /* 0x000fe20000400000 */
[----:B------:R-:W-:Y:S01]  /*12b0*/  @P1 FFMA R0, R5, -R9, R8 ;  /* 0x8000000905001223 */ /* 0x000fe20000000008 */
[----:B------:R-:W-:Y:S01]  /*12c0*/  FADD R5, R9, R9 ;  /* 0x0000000909057221 */ /* 0x000fe20000000000 */
[----:B------:R-:W-:-:S03]  /*12d0*/  FFMA R8, R7, -360, R2 ;  /* 0xc3b4000007087823 */ /* 0x000fc60000000002 */
[----:B------:R-:W-:Y:S01]  /*12e0*/  FADD R5, R5, -R0 ;  /* 0x8000000005057221 */ /* 0x000fe20000000000 */
[----:B------:R-:W-:Y:S01]  /*12f0*/  FFMA R3, R3, R8, R7 ;  /* 0x0000000803037223 */ /* 0x000fe20000000007 */
[----:B0-----:R-:W-:Y:S06]  /*1300*/  @!P0 BRA `(.L_x_37) ;  /* 0x0000000000108947 */ /* 0x001fec0003800000 */
[----:B------:R-:W-:Y:S02]  /*1310*/  MOV R3, 0x43b40000 ;  /* 0x43b4000000037802 */ /* 0x000fe40000000f00 */
[----:B------:R-:W-:-:S07]  /*1320*/  MOV R14, 0x1340 ;  /* 0x00001340000e7802 */ /* 0x000fce0000000f00 */
[----:B-----5:R-:W-:Y:S05]  /*1330*/  CALL.REL.NOINC `($__internal_0_$__cuda_sm3x_div_rn_noftz_f32_slowpath) ;  /* 0x0000000400687944 */ /* 0x020fea0003c00000 */
[----:B------:R-:W-:-:S07]  /*1340*/  IMAD.MOV.U32 R3, RZ, RZ, R2 ;  /* 0x000000ffff037224 */ /* 0x000fce00078e0002 */
.L_x_37:
[----:B------:R-:W-:Y:S05]  /*1350*/  BSYNC.RECONVERGENT B1 ;  /* 0x0000000000017941 */ /* 0x000fea0003800200 */
.L_x_36:
[C---:B------:R-:W-:Y:S01]  /*1360*/  FSETP.GEU.AND P0, PT, R3.reuse, -0.3333333432674407959, PT ;  /* 0xbeaaaaab0300780b */ /* 0x040fe20003f0e000 */
[C---:B------:R-:W-:Y:S01]  /*1370*/  FADD R8, R3.reuse, 1 ;  /* 0x3f80000003087421 */ /* 0x040fe20000000000 */
[C---:B------:R-:W-:Y:S01]  /*1380*/  FSETP.GEU.AND P2, PT, R3.reuse, 0.3333333432674407959, PT ;  /* 0x3eaaaaab0300780b */ /* 0x040fe20003f4e000 */
[C---:B------:R-:W-:Y:S01]  /*1390*/  FADD R2, R3.reuse, 0.3333333432674407959 ;  /* 0x3eaaaaab03027421 */ /* 0x040fe20000000000 */
[C---:B------:R-:W-:Y:S01]  /*13a0*/  FSETP.GEU.AND P1, PT, R3.reuse, RZ, PT ;  /* 0x000000ff0300720b */ /* 0x040fe20003f2e000 */
[----:B------:R-:W-:Y:S01]  /*13b0*/  FADD R10, R3, -0.3333333432674407959 ;  /* 0xbeaaaaab030a7421 */ /* 0x000fe20000000000 */
[----:B------:R-:W-:Y:S02]  /*13c0*/  BSSY.RECONVERGENT B1, `(.L_x_38) ;  /* 0x000001f000017945 */ /* 0x000fe40003800200 */
[----:B------:R-:W-:-:S04]  /*13d0*/  FSEL R8, R8, R3, !P1 ;  /* 0x0000000308087208 */ /* 0x000fc80004800000 */
[----:B------:R-:W-:Y:S01]  /*13e0*/  FSETP.GT.AND P1, PT, R8, 1, PT ;  /* 0x3f8000000800780b */ /* 0x000fe20003f24000 */
[----:B------:R-:W-:Y:S02]  /*13f0*/  @!P0 FADD R2, R2, 1 ;  /* 0x3f80000002028421 */ /* 0x000fe40000000000 */
[----:B------:R-:W-:-:S03]  /*1400*/  @!P2 FADD R10, R10, 1 ;  /* 0x3f8000000a0aa421 */ /* 0x000fc60000000000 */
[----:B------:R-:W-:Y:S02]  /*1410*/  FSETP.GT.AND P0, PT, R2, 1, PT ;  /* 0x3f8000000200780b */ /* 0x000fe40003f04000 */
[----:B------:R-:W-:-:S05]  /*1420*/  FSETP.GT.AND P2, PT, R10, 1, PT ;  /* 0x3f8000000a00780b */ /* 0x000fca0003f44000 */
[----:B------:R-:W-:-:S06]  /*1430*/  @P1 FADD R8, R8, -1 ;  /* 0xbf80000008081421 */ /* 0x000fcc0000000000 */
[----:B------:R-:W-:Y:S01]  /*1440*/  @P0 FADD R2, R2, -1 ;  /* 0xbf80000002020421 */ /* 0x000fe20000000000 */
[----:B------:R-:W-:Y:S01]  /*1450*/  FSETP.GEU.AND P0, PT, R8, 0.16666667163372039795, PT ;  /* 0x3e2aaaab0800780b */ /* 0x000fe20003f0e000 */
[----:B------:R-:W-:-:S03]  /*1460*/  @P2 FADD R10, R10, -1 ;  /* 0xbf8000000a0a2421 */ /* 0x000fc60000000000 */
[----:B------:R-:W-:Y:S02]  /*1470*/  FSETP.GEU.AND P2, PT, R2, 0.16666667163372039795, PT ;  /* 0x3e2aaaab0200780b */ /* 0x000fe40003f4e000 */
[----:B------:R-:W-:-:S07]  /*1480*/  FSETP.GEU.AND P1, PT, R10, 0.16666667163372039795, PT ;  /* 0x3e2aaaab0a00780b */ /* 0x000fce0003f2e000 */
[----:B------:R-:W-:-:S04]  /*1490*/  @!P0 FADD R7, -R5, R0 ;  /* 0x0000000005078221 */ /* 0x000fc80000000100 */
[--C-:B------:R-:W-:Y:S01]  /*14a0*/  @!P2 FADD R3, -R5, R0.reuse ;  /* 0x000000000503a221 */ /* 0x100fe20000000100 */
[----:B------:R-:W-:Y:S01]  /*14b0*/  @!P0 FMUL R12, R7, 6 ;  /* 0x40c00000070c8820 */ /* 0x000fe20000400000 */
[----:B------:R-:W-:Y:S02]  /*14c0*/  @!P1 FADD R11, -R5, R0 ;  /* 0x00000000050b9221 */ /* 0x000fe40000000100 */
[----:B------:R-:W-:Y:S01]  /*14d0*/  @!P2 FMUL R9, R3, 6 ;  /* 0x40c000000309a820 */ /* 0x000fe20000400000 */
[--C-:B------:R-:W-:Y:S01]  /*14e0*/  @!P0 FFMA R3, R12, R8, R5.reuse ;  /* 0x000000080c038223 */ /* 0x100fe20000000005 */
[----:B------:R-:W-:Y:S02]  /*14f0*/  @!P1 FMUL R14, R11, 6 ;  /* 0x40c000000b0e9820 */ /* 0x000fe40000400000 */
[----:B------:R-:W-:Y:S01]  /*1500*/  @!P2 FFMA R9, R2, R9, R5 ;  /* 0x000000090209a223 */ /* 0x000fe20000000005 */
[----:B------:R-:W-:Y:S06]  /*1510*/  @!P2 BRA `(.L_x_39) ;  /* 0x000000000024a947 */ /* 0x000fec0003800000 */
[----:B------:R-:W-:Y:S02]  /*1520*/  FSETP.GEU.AND P2, PT, R2, 0.5, PT ;  /* 0x3f0000000200780b */ /* 0x000fe40003f4e000 */
[----:B------:R-:W-:-:S11]  /*1530*/  MOV R9, R0 ;  /* 0x0000000000097202 */ /* 0x000fd60000000f00 */
[----:B------:R-:W-:Y:S05]  /*1540*/  @!P2 BRA `(.L_x_39) ;  /* 0x000000000018a947 */ /* 0x000fea0003800000 */
[----:B------:R-:W-:Y:S02]  /*1550*/  FSETP.GEU.AND P2, PT, R2, 0.6666666865348815918, PT ;  /* 0x3f2aaaab0200780b */ /* 0x000fe40003f4e000 */
[----:B------:R-:W-:-:S11]  /*1560*/  MOV R9, R5 ;  /* 0x0000000500097202 */ /* 0x000fd60000000f00 */
[----:B------:R-:W-:Y:S01]  /*1570*/  @!P2 FADD R2, -R2, 0.6666666865348815918 ;  /* 0x3f2aaaab0202a421 */ /* 0x000fe20000000100 */
[----:B------:R-:W-:-:S04]  /*1580*/  @!P2 FADD R7, -R5, R0 ;  /* 0x000000000507a221 */ /* 0x000fc80000000100 */
[----:B------:R-:W-:-:S04]  /*1590*/  @!P2 FMUL R2, R7, R2 ;  /* 0x000000020702a220 */ /* 0x000fc80000400000 */
[----:B------:R-:W-:-:S07]  /*15a0*/  @!P2 FFMA R9, R2, 6, R5 ;  /* 0x40c000000209a823 */ /* 0x000fce0000000005 */
.L_x_39:
[----:B------:R-:W-:Y:S05]  /*15b0*/  BSYNC.RECONVERGENT B1 ;  /* 0x0000000000017941 */ /* 0x000fea0003800200 */
.L_x_38:
[----:B------:R-:W-:Y:S04]  /*15c0*/  BSSY.RECONVERGENT B1, `(.L_x_40) ;  /* 0x000000b000017945 */ /* 0x000fe80003800200 */
[----:B------:R-:W-:Y:S05]  /*15d0*/  @!P0 BRA `(.L_x_41) ;  /* 0x0000000000248947 */ /* 0x000fea0003800000 */
[----:B------:R-:W-:Y:S01]  /*15e0*/  FSETP.GEU.AND P0, PT, R8, 0.5, PT ;  /* 0x3f0000000800780b */ /* 0x000fe20003f0e000 */
[----:B------:R-:W-:-:S12]  /*15f0*/  IMAD.MOV.U32 R3, RZ, RZ, R0 ;  /* 0x000000ffff037224 */ /* 0x000fd800078e0000 */
[----:B------:R-:W-:Y:S05]  /*1600*/  @!P0 BRA `(.L_x_41) ;  /* 0x0000000000188947 */ /* 0x000fea0003800000 */
[----:B------:R-:W-:Y:S02]  /*1610*/  FSETP.GEU.AND P0, PT, R8, 0.6666666865348815918, PT ;  /* 0x3f2aaaab0800780b */ /* 0x000fe40003f0e000 */
[----:B------:R-:W-:-:S11]  /*1620*/  MOV R3, R5 ;  /* 0x0000000500037202 */ /* 0x000fd60000000f00 */
[----:B------:R-:W-:Y:S01]  /*1630*/  @!P0 FADD R8, -R8, 0.6666666865348815918 ;  /* 0x3f2aaaab08088421 */ /* 0x000fe20000000100 */
[----:B------:R-:W-:-:S04]  /*1640*/  @!P0 FADD R7, -R5, R0 ;  /* 0x0000000005078221 */ /* 0x000fc80000000100 */
[----:B------:R-:W-:-:S04]  /*1650*/  @!P0 FMUL R8, R7, R8 ;  /* 0x0000000807088220 */ /* 0x000fc80000400000 */
[----:B------:R-:W-:-:S07]  /*1660*/  @!P0 FFMA R3, R8, 6, R5 ;  /* 0x40c0000008038823 */ /* 0x000fce0000000005 */
.L_x_41:
[----:B------:R-:W-:Y:S05]  /*1670*/  BSYNC.RECONVERGENT B1 ;  /* 0x0000000000017941 */ /* 0x000fea0003800200 */
.L_x_40:
[----:B------:R-:W-:Y:S01]  /*1680*/  @!P1 FFMA R7, R14, R10, R5 ;  /* 0x0000000a0e079223 */ /* 0x000fe20000000005 */
[----:B------:R-:W-:Y:S06]  /*1690*/  @!P1 BRA `(.L_x_35) ;  /* 0x0000000000249947 */ /* 0x000fec0003800000 */
[----:B------:R-:W-:Y:S02]  /*16a0*/  FSETP.GEU.AND P0, PT, R10, 0.5, PT ;  /* 0x3f0000000a00780b */ /* 0x000fe40003f0e000 */
[----:B------:R-:W-:-:S11]  /*16b0*/  MOV R7, R0 ;  /* 0x0000000000077202 */ /* 0x000fd60000000f00 */
[----:B------:R-:W-:Y:S05]  /*16c0*/  @!P0 BRA `(.L_x_35) ;  /* 0x0000000000188947 */ /* 0x000fea0003800000 */
[----:B------:R-:W-:Y:S01]  /*16d0*/  FSETP.GEU.AND P0, PT, R10, 0.6666666865348815918, PT ;  /* 0x3f2aaaab0a00780b */ /* 0x000fe20003f0e000 */
[----:B------:R-:W-:-:S12]  /*16e0*/  IMAD.MOV.U32 R7, RZ, RZ, R5 ;  /* 0x000000ffff077224 */ /* 0x000fd800078e0005 */
[----:B------:R-:W-:Y:S01]  /*16f0*/  @!P0 FADD R11, -R5, R0 ;  /* 0x00000000050b8221 */ /* 0x000fe20000000100 */
[----:B------:R-:W-:-:S04]  /*1700*/  @!P0 FADD R10, -R10, 0.6666666865348815918 ;  /* 0x3f2aaaab0a0a8421 */ /* 0x000fc80000000100 */
[----:B------:R-:W-:-:S04]  /*1710*/  @!P0 FMUL R10, R11, R10 ;  /* 0x0000000a0b0a8220 */ /* 0x000fc80000400000 */
[----:B------:R-:W-:-:S07]  /*1720*/  @!P0 FFMA R7, R10, 6, R5 ;  /* 0x40c000000a078823 */ /* 0x000fce0000000005 */
.L_x_35:
[----:B------:R-:W-:Y:S05]  /*1730*/  BSYNC.RECONVERGENT B0 ;  /* 0x0000000000007941 */ /* 0x000fea0003800200 */
.L_x_34:
[----:B------:R-:W-:Y:S01]  /*1740*/  HFMA2 R2, -RZ, RZ, 3.748046875, 0 ;  /* 0x437f0000ff027431 */ /* 0x000fe200000001ff */
[----:B-----5:R-:W-:Y:S01]  /*1750*/  I2FP.F32.U32 R4, R4 ;  /* 0x0000000400047245 */ /* 0x020fe20000201000 */
[----:B------:R-:W0:Y:S04]  /*1760*/  LDCU.64 UR6, c[0x0][0x388] ;  /* 0x00007100ff0677ac */ /* 0x000e280008000a00 */
[----:B------:R-:W-:Y:S01]  /*1770*/  FADD R8, R4, 0.5 ;  /* 0x3f00000004087421 */ /* 0x000fe20000000000 */
[-C--:B------:R-:W-:Y:S01]  /*1780*/  FFMA R0, R9, R2.reuse, 0.5 ;  /* 0x3f00000009007423 */ /* 0x080fe20000000002 */
[-C--:B------:R-:W-:Y:S01]  /*1790*/  FFMA R3, R3, R2.reuse, 0.5 ;  /* 0x3f00000003037423 */ /* 0x080fe20000000002 */
[----:B------:R-:W-:Y:S02]  /*17a0*/  FFMA R7, R7, R2, 0.5 ;  /* 0x3f00000007077423 */ /* 0x000fe40000000002 */
[----:B------:R-:W-:-:S02]  /*17b0*/  FMNMX R8, RZ, R8, !PT ;  /* 0x00000008ff087209 */ /* 0x000fc40007800000 */
[----:B------:R-:W-:Y:S02]  /*17c0*/  FMNMX R0, RZ, R0, !PT ;  /* 0x00000000ff007209 */ /* 0x000fe40007800000 */
[----:B------:R-:W-:Y:S02]  /*17d0*/  FMNMX R2, RZ, R3, !PT ;  /* 0x00000003ff027209 */ /* 0x000fe40007800000 */
[----:B------:R-:W-:Y:S02]  /*17e0*/  FMNMX R7, RZ, R7, !PT ;  /* 0x00000007ff077209 */ /* 0x000fe40007800000 */
[----:B------:R-:W-:Y:S02]  /*17f0*/  FMNMX R0, R0, 255, PT ;  /* 0x437f000000007809 */ /* 0x000fe40003800000 */
[----:B------:R-:W-:Y:S02]  /*1800*/  FMNMX R2, R2, 255, PT ;  /* 0x437f000002027809 */ /* 0x000fe40003800000 */
[----:B------:R-:W-:Y:S01]  /*1810*/  FMNMX R4, R7, 255, PT ;  /* 0x437f000007047809 */ /* 0x000fe20003800000 */
[----:B------:R-:W1:Y:S01]  /*1820*/  F2I.U32.TRUNC.NTZ R3, R0 ;  /* 0x0000000000037305 */ /* 0x000e62000020f000 */
[----:B------:R-:W-:-:S02]  /*1830*/  FMNMX R8, R8, 255, PT ;  /* 0x437f000008087809 */ /* 0x000fc40003800000 */
[----:B0-----:R-:W-:-:S04]  /*1840*/  IADD3 R6, P0, PT, R6, UR6, RZ ;  /* 0x0000000606067c10 */ /* 0x001fc8000ff1e0ff */
[----:B------:R-:W-:Y:S01]  /*1850*/  IADD3.X R7, PT, PT, R17, UR7, RZ, P0, !PT ;  /* 0x0000000711077c10 */ /* 0x000fe200087fe4ff */
[----:B------:R-:W0:Y:S04]  /*1860*/  F2I.U32.TRUNC.NTZ R5, R2 ;  /* 0x0000000200057305 */ /* 0x000e28000020f000 */
[----:B-1----:R-:W-:Y:S04]  /*1870*/  STG.E.U8 desc[UR4][R6.64], R3 ;  /* 0x0000000306007986 */ /* 0x002fe8000c101104 */
[----:B------:R-:W1:Y:S01]  /*1880*/  F2I.U32.TRUNC.NTZ R9, R4 ;  /* 0x0000000400097305 */ /* 0x000e62000020f000 */
[----:B0-----:R-:W-:Y:S07]  /*1890*/  STG.E.U8 desc[UR4][R6.64+0x1], R5 ;  /* 0x0000010506007986 */ /* 0x001fee000c101104 */
[----:B------:R-:W0:Y:S01]  /*18a0*/  F2I.U32.TRUNC.NTZ R11, R8 ;  /* 0x00000008000b7305 */ /* 0x000e22000020f000 */
[----:B-1----:R-:W-:Y:S04]  /*18b0*/  STG.E.U8 desc[UR4][R6.64+0x2], R9 ;  /* 0x0000020906007986 */ /* 0x002fe8000c101104 */
[----:B0-----:R-:W-:Y:S01]  /*18c0*/  STG.E.U8 desc[UR4][R6.64+0x3], R11 ;  /* 0x0000030b06007986 */ /* 0x001fe2000c101104 */
[----:B------:R-:W-:Y:S05]  /*18d0*/  EXIT ;  /* 0x000000000000794d */ /* 0x000fea0003800000 */
        .weak           $__internal_0_$__cuda_sm3x_div_rn_noftz_f32_slowpath
        .type           $__internal_0_$__cuda_sm3x_div_rn_noftz_f32_slowpath,@function
        .size           $__internal_0_$__cuda_sm3x_div_rn_noftz_f32_slowpath,(.L_x_54 - $__internal_0_$__cuda_sm3x_div_rn_noftz_f32_slowpath)
$__internal_0_$__cuda_sm3x_div_rn_noftz_f32_slowpath:
[----:B------:R-:W-:Y:S01]  /*18e0*/  SHF.R.U32.HI R13, RZ, 0x17, R3 ;  /* 0x00000017ff0d7819 */ /* 0x000fe20000011603 */
[----:B------:R-:W-:Y:S01]  /*18f0*/  BSSY.RECONVERGENT B2, `(.L_x_42) ;  /* 0x0000062000027945 */ /* 0x000fe20003800200 */
[----:B------:R-:W-:Y:S02]  /*1900*/  SHF.R.U32.HI R15, RZ, 0x17, R2 ;  /* 0x00000017ff0f7819 */ /* 0x000fe40000011602 */
[----:B------:R-:W-:Y:S02]  /*1910*/  LOP3.LUT R13, R13, 0xff, RZ, 0xc0, !PT ;  /* 0x000000ff0d0d7812 */ /* 0x000fe400078ec0ff */
[----:B------:R-:W-:Y:S02]  /*1920*/  LOP3.LUT R18, R15, 0xff, RZ, 0xc0, !PT ;  /* 0x000000ff0f127812 */ /* 0x000fe400078ec0ff */
[----:B------:R-:W-:-:S03]  /*1930*/  IADD3 R19, PT, PT, R13, -0x1, RZ ;  /* 0xffffffff0d137810 */ /* 0x000fc60007ffe0ff */
[----:B------:R-:W-:Y:S01]  /*1940*/  VIADD R16, R18, 0xffffffff ;  /* 0xffffffff12107836 */ /* 0x000fe20000000000 */
[----:B------:R-:W-:-:S04]  /*1950*/  ISETP.GT.U32.AND P0, PT, R19, 0xfd, PT ;  /* 0x000000fd1300780c */ /* 0x000fc80003f04070 */
[----:B------:R-:W-:-:S13]  /*1960*/  ISETP.GT.U32.OR P0, PT, R16, 0xfd, P0 ;  /* 0x000000fd1000780c */ /* 0x000fda0000704470 */
[----:B------:R-:W-:Y:S01]  /*1970*/  @!P0 MOV R15, RZ ;  /* 0x000000ff000f8202 */ /* 0x000fe20000000f00 */
[----:B------:R-:W-:Y:S06]  /*1980*/  @!P0 BRA `(.L_x_43) ;  /* 0x00000000005c8947 */ /* 0x000fec0003800000 */
[----:B------:R-:W-:Y:S02]  /*1990*/  FSETP.GTU.FTZ.AND P0, PT, |R2|, +INF , PT ;  /* 0x7f8000000200780b */ /* 0x000fe40003f1c200 */
[----:B------:R-:W-:-:S04]  /*19a0*/  FSETP.GTU.FTZ.AND P1, PT, |R3|, +INF , PT ;  /* 0x7f8000000300780b */ /* 0x000fc80003f3c200 */
[----:B------:R-:W-:-:S13]  /*19b0*/  PLOP3.LUT P0, PT, P0, P1, PT, 0xf8, 0x8f ;  /* 0x00000000008f781c */ /* 0x000fda0000703f70 */
[----:B------:R-:W-:Y:S05]  /*19c0*/  @P0 BRA `(.L_x_44) ;  /* 0x00000004004c0947 */ /* 0x000fea0003800000 */
[----:B------:R-:W-:-:S13]  /*19d0*/  LOP3.LUT P0, RZ, R3, 0x7fffffff, R2, 0xc8, !PT ;  /* 0x7fffffff03ff7812 */ /* 0x000fda000780c802 */
[----:B------:R-:W-:Y:S05]  /*19e0*/  @!P0 BRA `(.L_x_45) ;  /* 0x00000004003c8947 */ /* 0x000fea0003800000 */
[C---:B------:R-:W-:Y:S02]  /*19f0*/  FSETP.NEU.FTZ.AND P2, PT, |R2|.reuse, +INF , PT ;  /* 0x7f8000000200780b */ /* 0x040fe40003f5d200 */
[----:B------:R-:W-:Y:S02]  /*1a00*/  FSETP.NEU.FTZ.AND P1, PT, |R3|, +INF , PT ;  /* 0x7f8000000300780b */ /* 0x000fe40003f3d200 */
[----:B------:R-:W-:-:S11]  /*1a10*/  FSETP.NEU.FTZ.AND P0, PT, |R2|, +INF , PT ;  /* 0x7f8000000200780b */ /* 0x000fd60003f1d200 */
[----:B------:R-:W-:Y:S05]  /*1a20*/  @!P1 BRA !P2, `(.L_x_45) ;  /* 0x00000004002c9947 */ /* 0x000fea0005000000 */
[----:B------:R-:W-:-:S04]  /*1a30*/  LOP3.LUT P2, RZ, R2, 0x7fffffff, RZ, 0xc0, !PT ;  /* 0x7fffffff02ff7812 */ /* 0x000fc8000784c0ff */
[----:B------:R-:W-:-:S13]  /*1a40*/  PLOP3.LUT P1, PT, P1, P2, PT, 0x2f, 0xf2 ;  /* 0x0000000000f2781c */ /* 0x000fda0000f24577 */
[----:B------:R-:W-:Y:S05]  /*1a50*/  @P1 BRA `(.L_x_46) ;  /* 0x0000000400181947 */ /* 0x000fea0003800000 */
[----:B------:R-:W-:-:S04]  /*1a60*/  LOP3.LUT P1, RZ, R3, 0x7fffffff, RZ, 0xc0, !PT ;  /* 0x7fffffff03ff7812 */ /* 0x000fc8000782c0ff */
[----:B------:R-:W-:-:S13]  /*1a70*/  PLOP3.LUT P0, PT, P0, P1, PT, 0x2f, 0xf2 ;  /* 0x0000000000f2781c */ /* 0x000fda0000702577 */
[----:B------:R-:W-:Y:S05]  /*1a80*/  @P0 BRA `(.L_x_47) ;  /* 0x0000000400000947 */ /* 0x000fea0003800000 */
[----:B------:R-:W-:Y:S02]  /*1a90*/  ISETP.GE.AND P0, PT, R16, RZ, PT ;  /* 0x000000ff1000720c */ /* 0x000fe40003f06270 */
[----:B------:R-:W-:-:S11]  /*1aa0*/  ISETP.GE.AND P1, PT, R19, RZ, PT ;  /* 0x000000ff1300720c */ /* 0x000fd60003f26270 */
[----:B------:R-:W-:Y:S01]  /*1ab0*/  @P0 MOV R15, RZ ;  /* 0x000000ff000f0202 */ /* 0x000fe20000000f00 */
[----:B------:R-:W-:Y:S02]  /*1ac0*/  @!P0 IMAD.MOV.U32 R15, RZ, RZ, -0x40 ;  /* 0xffffffc0ff0f8424 */ /* 0x000fe400078e00ff */
[----:B------:R-:W-:Y:S01]  /*1ad0*/  @!P0 FFMA R2, R2, 1.84467440737095516160e+19, RZ ;  /* 0x5f80000002028823 */ /* 0x000fe200000000ff */
[----:B------:R-:W-:Y:S02]  /*1ae0*/  @!P1 FFMA R3, R3, 1.84467440737095516160e+19, RZ ;  /* 0x5f80000003039823 */ /* 0x000fe400000000ff */
[----:B------:R-:W-:-:S07]  /*1af0*/  @!P1 IADD3 R15, PT, PT, R15, 0x40, RZ ;  /* 0x000000400f0f9810 */ /* 0x000fce0007ffe0ff */
.L_x_43:
[----:B------:R-:W-:Y:S01]  /*1b00*/  LEA R16, R13, 0xc0800000, 0x17 ;  /* 0xc08000000d107811 */ /* 0x000fe200078eb8ff */
[----:B------:R-:W-:Y:S01]  /*1b10*/  VIADD R18, R18, 0xffffff81 ;  /* 0xffffff8112127836 */ /* 0x000fe20000000000 */
[----:B------:R-:W-:Y:S02]  /*1b20*/  BSSY.RECONVERGENT B3, `(.L_x_48) ;  /* 0x0000035000037945 */ /* 0x000fe40003800200 */
[----:B------:R-:W-:Y:S01]  /*1b30*/  IADD3 R20, PT, PT, -R16, R3, RZ ;  /* 0x0000000310147210 */ /* 0x000fe20007ffe1ff */
[C---:B------:R-:W-:Y:S01]  /*1b40*/  IMAD R2, R18.reuse, -0x800000, R2 ;  /* 0xff80000012027824 */ /* 0x040fe200078e0202 */
[----:B------:R-:W-:Y:S02]  /*1b50*/  IADD3 R18, PT, PT, R18, 0x7f, -R13 ;  /* 0x0000007f12127810 */ /* 0x000fe40007ffe80d */
[----:B------:R-:W0:Y:S01]  /*1b60*/  MUFU.RCP R3, R20 ;  /* 0x0000001400037308 */ /* 0x000e220000001000 */
[----:B------:R-:W-:Y:S01]  /*1b70*/  FADD.FTZ R19, -R20, -RZ ;  /* 0x800000ff14137221 */ /* 0x000fe20000010100 */
[----:B------:R-:W-:-:S03]  /*1b80*/  IADD3 R18, PT, PT, R18, R15, RZ ;  /* 0x0000000f12127210 */ /* 0x000fc60007ffe0ff */
[----:B0-----:R-:W-:-:S04]  /*1b90*/  FFMA R16, R3, R19, 1 ;  /* 0x3f80000003107423 */ /* 0x001fc80000000013 */
[----:B------:R-:W-:-:S04]  /*1ba0*/  FFMA R3, R3, R16, R3 ;  /* 0x0000001003037223 */ /* 0x000fc80000000003 */
[----:B------:R-:W-:-:S04]  /*1bb0*/  FFMA R16, R2, R3, RZ ;  /* 0x0000000302107223 */ /* 0x000fc800000000ff */
[----:B------:R-:W-:-:S04]  /*1bc0*/  FFMA R21, R19, R16, R2 ;  /* 0x0000001013157223 */ /* 0x000fc80000000002 */
[----:B------:R-:W-:-:S04]  /*1bd0*/  FFMA R16, R3, R21, R16 ;  /* 0x0000001503107223 */ /* 0x000fc80000000010 */
[----:B------:R-:W-:-:S04]  /*1be0*/  FFMA R19, R19, R16, R2 ;  /* 0x0000001013137223 */ /* 0x000fc80000000002 */
[----:B------:R-:W-:-:S05]  /*1bf0*/  FFMA R2, R3, R19, R16 ;  /* 0x0000001303027223 */ /* 0x000fca0000000010 */
[----:B------:R-:W-:-:S04]  /*1c00*/  SHF.R.U32.HI R13, RZ, 0x17, R2 ;  /* 0x00000017ff0d7819 */ /* 0x000fc80000011602 */
[----:B------:R-:W-:-:S04]  /*1c10*/  LOP3.LUT R13, R13, 0xff, RZ, 0xc0, !PT ;  /* 0x000000ff0d0d7812 */ /* 0x000fc800078ec0ff */
[----:B------:R-:W-:-:S05]  /*1c20*/  IADD3 R20, PT, PT, R13, R18, RZ ;  /* 0x000000120d147210 */ /* 0x000fca0007ffe0ff */
[----:B------:R-:W-:-:S05]  /*1c30*/  VIADD R13, R20, 0xffffffff ;  /* 0xffffffff140d7836 */ /* 0x000fca0000000000 */
[----:B------:R-:W-:-:S13]  /*1c40*/  ISETP.GE.U32.AND P0, PT, R13, 0xfe, PT ;  /* 0x000000fe0d00780c */ /* 0x000fda0003f06070 */
[----:B------:R-:W-:Y:S05]  /*1c50*/  @!P0 BRA `(.L_x_49) ;  /* 0x0000000000808947 */ /* 0x000fea0003800000 */
[----:B------:R-:W-:-:S13]  /*1c60*/  ISETP.GT.AND P0, PT, R20, 0xfe, PT ;  /* 0x000000fe1400780c */ /* 0x000fda0003f04270 */
[----:B------:R-:W-:Y:S05]  /*1c70*/  @P0 BRA `(.L_x_50) ;  /* 0x00000000006c0947 */ /* 0x000fea0003800000 */
[----:B------:R-:W-:-:S13]  /*1c80*/  ISETP.GE.AND P0, PT, R20, 0x1, PT ;  /* 0x000000011400780c */ /* 0x000fda0003f06270 */
[----:B------:R-:W-:Y:S05]  /*1c90*/  @P0 BRA `(.L_x_51) ;  /* 0x0000000000740947 */ /* 0x000fea0003800000 */
[----:B------:R-:W-:Y:S02]  /*1ca0*/  ISETP.GE.AND P0, PT, R20, -0x18, PT ;  /* 0xffffffe81400780c */ /* 0x000fe40003f06270 */
[----:B------:R-:W-:-:S11]  /*1cb0*/  LOP3.LUT R2, R2, 0x80000000, RZ, 0xc0, !PT ;  /* 0x8000000002027812 */ /* 0x000fd600078ec0ff */
[----:B------:R-:W-:Y:S05]  /*1cc0*/  @!P0 BRA `(.L_x_51) ;  /* 0x0000000000688947 */ /* 0x000fea0003800000 */
[-CC-:B------:R-:W-:Y:S01]  /*1cd0*/  FFMA.RZ R13, R3, R19.reuse, R16.reuse ;  /* 0x00000013030d7223 */ /* 0x180fe2000000c010 */
[C---:B------:R-:W-:Y:S02]  /*1ce0*/  IADD3 R18, PT, PT, R20.reuse, 0x20, RZ ;  /* 0x0000002014127810 */ /* 0x040fe40007ffe0ff */
[C---:B------:R-:W-:Y:S02]  /*1cf0*/  ISETP.NE.AND P2, PT, R20.reuse, RZ, PT ;  /* 0x000000ff1400720c */ /* 0x040fe40003f45270 */
[----:B------:R-:W-:Y:S01]  /*1d00*/  LOP3.LUT R15, R13, 0x7fffff, RZ, 0xc0, !PT ;  /* 0x007fffff0d0f7812 */ /* 0x000fe200078ec0ff */
[CCC-:B------:R-:W-:Y:S01]  /*1d10*/  FFMA.RP R13, R3.reuse, R19.reuse, R16.reuse ;  /* 0x00000013030d7223 */ /* 0x1c0fe20000008010 */
[----:B------:R-:W-:Y:S01]  /*1d20*/  FFMA.RM R16, R3, R19, R16 ;  /* 0x0000001303107223 */ /* 0x000fe20000004010 */
[----:B------:R-:W-:Y:S02]  /*1d30*/  ISETP.NE.AND P1, PT, R20, RZ, PT ;  /* 0x000000ff1400720c */ /* 0x000fe40003f25270 */
[----:B------:R-:W-:-:S02]  /*1d40*/  LOP3.LUT R15, R15, 0x800000, RZ, 0xfc, !PT ;  /* 0x008000000f0f7812 */ /* 0x000fc400078efcff */
[----:B------:R-:W-:Y:S02]  /*1d50*/  IADD3 R3, PT, PT, -R20, RZ, RZ ;  /* 0x000000ff14037210 */ /* 0x000fe40007ffe1ff */
[----:B------:R-:W-:Y:S02]  /*1d60*/  SHF.L.U32 R18, R15, R18, RZ ;  /* 0x000000120f127219 */ /* 0x000fe400000006ff */
[----:B------:R-:W-:Y:S02]  /*1d70*/  FSETP.NEU.FTZ.AND P0, PT, R13, R16, PT ;  /* 0x000000100d00720b */ /* 0x000fe40003f1d000 */
[----:B------:R-:W-:Y:S02]  /*1d80*/  SEL R16, R3, RZ, P2 ;  /* 0x000000ff03107207 */ /* 0x000fe40001000000 */
[----:B------:R-:W-:Y:S02]  /*1d90*/  ISETP.NE.AND P1, PT, R18, RZ, P1 ;  /* 0x000000ff1200720c */ /* 0x000fe40000f25270 */
[----:B------:R-:W-:-:S02]  /*1da0*/  SHF.R.U32.HI R16, RZ, R16, R15 ;  /* 0x00000010ff107219 */ /* 0x000fc4000001160f */
[----:B------:R-:W-:Y:S02]  /*1db0*/  PLOP3.LUT P0, PT, P0, P1, PT, 0xf8, 0x8f ;  /* 0x00000000008f781c */ /* 0x000fe40000703f70 */
[----:B------:R-:W-:Y:S02]  /*1dc0*/  SHF.R.U32.HI R18, RZ, 0x1, R16 ;  /* 0x00000001ff127819 */ /* 0x000fe40000011610 */
[----:B------:R-:W-:-:S04]  /*1dd0*/  SEL R3, RZ, 0x1, !P0 ;  /* 0x00000001ff037807 */ /* 0x000fc80004000000 */
[----:B------:R-:W-:-:S04]  /*1de0*/  LOP3.LUT R3, R3, 0x1, R18, 0xf8, !PT ;  /* 0x0000000103037812 */ /* 0x000fc800078ef812 */
[----:B------:R-:W-:-:S05]  /*1df0*/  LOP3.LUT R3, R3, R16, RZ, 0xc0, !PT ;  /* 0x0000001003037212 */ /* 0x000fca00078ec0ff */
[----:B------:R-:W-:-:S05]  /*1e00*/  IMAD.IADD R3, R18, 0x1, R3 ;  /* 0x0000000112037824 */ /* 0x000fca00078e0203 */
[----:B------:R-:W-:Y:S01]  /*1e10*/  LOP3.LUT R2, R3, R2, RZ, 0xfc, !PT ;  /* 0x0000000203027212 */ /* 0x000fe200078efcff */
[----:B------:R-:W-:Y:S06]  /*1e20*/  BRA `(.L_x_51) ;  /* 0x0000000000107947 */ /* 0x000fec0003800000 */
.L_x_50:
[----:B------:R-:W-:-:S04]  /*1e30*/  LOP3.LUT R2, R2, 0x80000000, RZ, 0xc0, !PT ;  /* 0x8000000002027812 */ /* 0x000fc800078ec0ff */
[----:B------:R-:W-:Y:S01]  /*1e40*/  LOP3.LUT R2, R2, 0x7f800000, RZ, 0xfc, !PT ;  /* 0x7f80000002027812 */ /* 0x000fe200078efcff */
[----:B------:R-:W-:Y:S06]  /*1e50*/  BRA `(.L_x_51) ;  /* 0x0000000000047947 */ /* 0x000fec0003800000 */
.L_x_49:
[----:B------:R-:W-:-:S07]  /*1e60*/  LEA R2, R18, R2, 0x17 ;  /* 0x0000000212027211 */ /* 0x000fce00078eb8ff */
.L_x_51:
[----:B------:R-:W-:Y:S05]  /*1e70*/  BSYNC.RECONVERGENT B3 ;  /* 0x0000000000037941 */ /* 0x000fea0003800200 */
.L_x_48:
[----:B------:R-:W-:Y:S05]  /*1e80*/  BRA `(.L_x_52) ;  /* 0x0000000000207947 */ /* 0x000fea0003800000 */
.L_x_47:
[----:B------:R-:W-:-:S04]  /*1e90*/  LOP3.LUT R2, R3, 0x80000000, R2, 0x48, !PT ;  /* 0x8000000003027812 */ /* 0x000fc800078e4802 */
[----:B------:R-:W-:Y:S01]  /*1ea0*/  LOP3.LUT R2, R2, 0x7f800000, RZ, 0xfc, !PT ;  /* 0x7f80000002027812 */ /* 0x000fe200078efcff */
[----:B------:R-:W-:Y:S06]  /*1eb0*/  BRA `(.L_x_52) ;  /* 0x0000000000147947 */ /* 0x000fec0003800000 */
.L_x_46:
[----:B------:R-:W-:Y:S01]  /*1ec0*/  LOP3.LUT R2, R3, 0x80000000, R2, 0x48, !PT ;  /* 0x8000000003027812 */ /* 0x000fe200078e4802 */
[----:B------:R-:W-:Y:S06]  /*1ed0*/  BRA `(.L_x_52) ;  /* 0x00000000000c7947 */ /* 0x000fec0003800000 */
.L_x_45:
[----:B------:R-:W0:Y:S01]  /*1ee0*/  MUFU.RSQ R2, -QNAN ;  /* 0xffc0000000027908 */ /* 0x000e220000001400 */
[----:B------:R-:W-:Y:S05]  /*1ef0*/  BRA `(.L_x_52) ;  /* 0x0000000000047947 */ /* 0x000fea0003800000 */
.L_x_44:
[----:B------:R-:W-:-:S07]  /*1f00*/  FADD.FTZ R2, R2, R3 ;  /* 0x0000000302027221 */ /* 0x000fce0000010000 */
.L_x_52:
[----:B------:R-:W-:Y:S05]  /*1f10*/  BSYNC.RECONVERGENT B2 ;  /* 0x0000000000027941 */ /* 0x000fea0003800200 */
.L_x_42:
[----:B------:R-:W-:-:S04]  /*1f20*/  HFMA2 R15, -RZ, RZ, 0, 0 ;  /* 0x00000000ff0f7431 */ /* 0x000fc800000001ff */
[----:B0-----:R-:W-:Y:S05]  /*1f30*/  RET.REL.NODEC R14 `(hsl_adjust) ;  /* 0xffffffe00e307950 */ /* 0x001fea0003c3ffff */
.L_x_53:
[----:B------:R-:W-:-:S00]  /*1f40*/  BRA `(.L_x_53) ;  /* 0xfffffffc00fc7947 */ /* 0x000fc0000383ffff */
[----:B------:R-:W-:-:S00]  /*1f50*/  NOP ;  /* 0x0000000000007918 */ /* 0x000fc00000000000 */
        /* <DEDUP_REMOVED lines=10> */
.L_x_54:


//--------------------- .nv.shared.reserved.0     --------------------------
	.section	.nv.shared.reserved.0,"aw",@nobits
	.weak		__nv_reservedSMEM_offset_0_alias
	.size		__nv_reservedSMEM_offset_0_alias, 0, 64
	.other		__nv_reservedSMEM_offset_0_alias,@"STO_CUDA_RESERVED_SHARED STV_DEFAULT"
__nv_reservedSMEM_offset_0_alias:
	.zero		0
	.zero		64


//--------------------- .nv.constant0.hsl_adjust  --------------------------
	.section	.nv.constant0.hsl_adjust,"a",@progbits
	.sectionflags	@""
	.align	4
.nv.constant0.hsl_adjust:
	.zero		932


//--------------------- SYMBOLS --------------------------

	.type		.nv.reservedSmem.offset0,@object
	.size		.nv.reservedSmem.offset0,0x4
